	.target	sm_100a

	.elftype	@"ET_EXEC"


//--------------------- .note.nv.tkinfo           --------------------------
	.section	.note.nv.tkinfo,"",@"SHT_NOTE"
	.sectionflags	@"SHF_NOTE_NV_TKINFO"
	.tkinfo
        /*0018*/ 	.word	0x00000002
        /*0030*/ 	.string	""
        /*0030*/ 	.string	"ptxas"
        /*0030*/ 	.string	"Cuda compilation tools, release 13.0, V13.0.88"
        /*0030*/ 	.string	"Build cuda_13.0.r13.0/compiler.36424714_0"
        /*0030*/ 	.string	"-arch sm_100a -m 64 "



//--------------------- .note.nv.cuinfo           --------------------------
	.section	.note.nv.cuinfo,"",@"SHT_NOTE"
	.sectionflags	@"SHF_NOTE_NV_CUINFO"
        /*0018*/ 	.short	0x0002
        /*001a*/ 	.short	0x0064
        /*001c*/ 	.short	0x0082
	.zero		2


//--------------------- .nv.info                  --------------------------
	.section	.nv.info,"",@"SHT_CUDA_INFO"
	.align	4


	//----- nvinfo : EIATTR_REGCOUNT
	.align		4
        /*0000*/ 	.byte	0x04, 0x2f
        /*0002*/ 	.short	(.L_19 - .L_18)
	.align		4
.L_18:
        /*0004*/ 	.word	index@(_ZN7cutlass13device_kernelINS_4conv6kernel13ConvUniversalINS1_16ConvProblemShapeILNS1_8OperatorE2ELi3EEENS1_10collective14CollectiveConvINS1_47MainloopSm100TmaUmmaWarpSpecializedImplicitGemmILS5_2ELi8ELi3ELi1ELi2EN4cute5tupleIJNSA_1CILi1EEESD_SD_EEEEENSB_IJNSC_ILi128EEENSB_IJNSC_ILi64EEEEEENSB_IJNSC_ILi32EEEEEEEEENS_10tfloat32_tESM_NSA_8TiledMMAINSA_8MMA_AtomIJNSA_17SM100_MMA_TF32_SSISM_SM_fLi128ELi64ELNSA_4UMMA5MajorE1ELSR_1ELNSQ_7ScaleInE0ELSS_0EEEEEENSA_6LayoutISE_NSB_IJNSC_ILi0EEESW_SW_EEEEENSB_IJNSA_10UnderscoreESZ_SZ_EEEEENS7_6detail27Sm100ImplicitGemmTileTraitsINSA_13SM90_TMA_LOADENSA_14ComposedLayoutINSA_7SwizzleILi2ELi5ELi2EEENSA_18smem_ptr_flag_bitsILi32EEENSV_INSB_IJSJ_NSC_ILi4EEEEEENSB_IJSD_SJ_EEEEEEEvEENS13_INSA_20SM90_TMA_LOAD_IM2COLES1E_vEEEENS_8epilogue10collective18CollectiveEpilogueINS1J_23Sm100TmaWarpSpecializedILi4ELi2ELi16ELb1ELb0EEEJSL_NSB_IJNSV_ISG_SD_EENSV_INSC_ILi16EEESD_EEEEESM_NSB_IJlNSB_IJSD_lllEEESW_EEESM_S1T_NS1J_6fusion15FusionCallbacksIS1N_NS1U_17LinearCombinationISM_fSM_fLNS_15FloatRoundStyleE2EEESL_S1R_JEEENSA_5SM1004TMEM4LOAD26SM100_TMEM_LOAD_32dp32b16xES14_NS15_INS16_ILi2ELi4ELi3EEES19_NSV_INSB_IJNSC_ILi8EEES1P_EEENSB_IJS1P_SD_EEEEEEENSA_39AutoVectorizingCopyWithAssumedAlignmentILi128EEENSA_14SM90_TMA_STOREES29_S2B_S2B_EEEvvEEEEvNT_6ParamsE)
        /*0008*/ 	.word	0x0000004f


	//----- nvinfo : EIATTR_FRAME_SIZE
	.align		4
.L_19:
        /*000c*/ 	.byte	0x04, 0x11
        /*000e*/ 	.short	(.L_21 - .L_20)
	.align		4
.L_20:
        /*0010*/ 	.word	index@($__internal_2_$__cuda_sm10x_tcgen05_guardrail_trap_unallocated_columns_being_dealloced)
        /*0014*/ 	.word	0x00000008


	//----- nvinfo : EIATTR_FRAME_SIZE
	.align		4
.L_21:
        /*0018*/ 	.byte	0x04, 0x11
        /*001a*/ 	.short	(.L_23 - .L_22)
	.align		4
.L_22:
        /*001c*/ 	.word	index@($__internal_1_$__cuda_sm10x_tcgen05_guardrail_trap_phase_invalid_during_alloc)
        /*0020*/ 	.word	0x00000008


	//----- nvinfo : EIATTR_FRAME_SIZE
	.align		4
.L_23:
        /*0024*/ 	.byte	0x04, 0x11
        /*0026*/ 	.short	(.L_25 - .L_24)
	.align		4
.L_24:
        /*0028*/ 	.word	index@($__internal_0_$__cuda_sm10x_tcgen05_guardrail_trap_col_being_dealloced_not_returned_by_alloc)
        /*002c*/ 	.word	0x00000008


	//----- nvinfo : EIATTR_FRAME_SIZE
	.align		4
.L_25:
        /*0030*/ 	.byte	0x04, 0x11
        /*0032*/ 	.short	(.L_27 - .L_26)
	.align		4
.L_26:
        /*0034*/ 	.word	index@(_ZN7cutlass13device_kernelINS_4conv6kernel13ConvUniversalINS1_16ConvProblemShapeILNS1_8OperatorE2ELi3EEENS1_10collective14CollectiveConvINS1_47MainloopSm100TmaUmmaWarpSpecializedImplicitGemmILS5_2ELi8ELi3ELi1ELi2EN4cute5tupleIJNSA_1CILi1EEESD_SD_EEEEENSB_IJNSC_ILi128EEENSB_IJNSC_ILi64EEEEEENSB_IJNSC_ILi32EEEEEEEEENS_10tfloat32_tESM_NSA_8TiledMMAINSA_8MMA_AtomIJNSA_17SM100_MMA_TF32_SSISM_SM_fLi128ELi64ELNSA_4UMMA5MajorE1ELSR_1ELNSQ_7ScaleInE0ELSS_0EEEEEENSA_6LayoutISE_NSB_IJNSC_ILi0EEESW_SW_EEEEENSB_IJNSA_10UnderscoreESZ_SZ_EEEEENS7_6detail27Sm100ImplicitGemmTileTraitsINSA_13SM90_TMA_LOADENSA_14ComposedLayoutINSA_7SwizzleILi2ELi5ELi2EEENSA_18smem_ptr_flag_bitsILi32EEENSV_INSB_IJSJ_NSC_ILi4EEEEEENSB_IJSD_SJ_EEEEEEEvEENS13_INSA_20SM90_TMA_LOAD_IM2COLES1E_vEEEENS_8epilogue10collective18CollectiveEpilogueINS1J_23Sm100TmaWarpSpecializedILi4ELi2ELi16ELb1ELb0EEEJSL_NSB_IJNSV_ISG_SD_EENSV_INSC_ILi16EEESD_EEEEESM_NSB_IJlNSB_IJSD_lllEEESW_EEESM_S1T_NS1J_6fusion15FusionCallbacksIS1N_NS1U_17LinearCombinationISM_fSM_fLNS_15FloatRoundStyleE2EEESL_S1R_JEEENSA_5SM1004TMEM4LOAD26SM100_TMEM_LOAD_32dp32b16xES14_NS15_INS16_ILi2ELi4ELi3EEES19_NSV_INSB_IJNSC_ILi8EEES1P_EEENSB_IJS1P_SD_EEEEEEENSA_39AutoVectorizingCopyWithAssumedAlignmentILi128EEENSA_14SM90_TMA_STOREES29_S2B_S2B_EEEvvEEEEvNT_6ParamsE)
        /*0038*/ 	.word	0x00000008


	//----- nvinfo : EIATTR_MIN_STACK_SIZE
	.align		4
.L_27:
        /*003c*/ 	.byte	0x04, 0x12
        /*003e*/ 	.short	(.L_29 - .L_28)
	.align		4
.L_28:
        /*0040*/ 	.word	index@(_ZN7cutlass13device_kernelINS_4conv6kernel13ConvUniversalINS1_16ConvProblemShapeILNS1_8OperatorE2ELi3EEENS1_10collective14CollectiveConvINS1_47MainloopSm100TmaUmmaWarpSpecializedImplicitGemmILS5_2ELi8ELi3ELi1ELi2EN4cute5tupleIJNSA_1CILi1EEESD_SD_EEEEENSB_IJNSC_ILi128EEENSB_IJNSC_ILi64EEEEEENSB_IJNSC_ILi32EEEEEEEEENS_10tfloat32_tESM_NSA_8TiledMMAINSA_8MMA_AtomIJNSA_17SM100_MMA_TF32_SSISM_SM_fLi128ELi64ELNSA_4UMMA5MajorE1ELSR_1ELNSQ_7ScaleInE0ELSS_0EEEEEENSA_6LayoutISE_NSB_IJNSC_ILi0EEESW_SW_EEEEENSB_IJNSA_10UnderscoreESZ_SZ_EEEEENS7_6detail27Sm100ImplicitGemmTileTraitsINSA_13SM90_TMA_LOADENSA_14ComposedLayoutINSA_7SwizzleILi2ELi5ELi2EEENSA_18smem_ptr_flag_bitsILi32EEENSV_INSB_IJSJ_NSC_ILi4EEEEEENSB_IJSD_SJ_EEEEEEEvEENS13_INSA_20SM90_TMA_LOAD_IM2COLES1E_vEEEENS_8epilogue10collective18CollectiveEpilogueINS1J_23Sm100TmaWarpSpecializedILi4ELi2ELi16ELb1ELb0EEEJSL_NSB_IJNSV_ISG_SD_EENSV_INSC_ILi16EEESD_EEEEESM_NSB_IJlNSB_IJSD_lllEEESW_EEESM_S1T_NS1J_6fusion15FusionCallbacksIS1N_NS1U_17LinearCombinationISM_fSM_fLNS_15FloatRoundStyleE2EEESL_S1R_JEEENSA_5SM1004TMEM4LOAD26SM100_TMEM_LOAD_32dp32b16xES14_NS15_INS16_ILi2ELi4ELi3EEES19_NSV_INSB_IJNSC_ILi8EEES1P_EEENSB_IJS1P_SD_EEEEEEENSA_39AutoVectorizingCopyWithAssumedAlignmentILi128EEENSA_14SM90_TMA_STOREES29_S2B_S2B_EEEvvEEEEvNT_6ParamsE)
        /*0044*/ 	.word	0x00000008
.L_29:


//--------------------- .nv.compat                --------------------------
	.section	.nv.compat,"",@"SHT_CUDA_COMPAT_INFO"
	.align	4
        /*0000*/ 	.byte	0x02, 0x09, 0x01, 0x00, 0x02, 0x02, 0x02, 0x00, 0x02, 0x05, 0x05, 0x00, 0x03, 0x07, 0x01, 0x01
        /*0010*/ 	.byte	0x02, 0x03, 0x01, 0x00, 0x02, 0x06, 0x01, 0x00, 0x04, 0x0b, 0x08, 0x00, 0x09, 0x00, 0x00, 0x00
        /*0020*/ 	.byte	0x00, 0x00, 0x00, 0x00


//--------------------- .nv.info._ZN7cutlass13device_kernelINS_4conv6kernel13ConvUniversalINS1_16ConvProblemShapeILNS1_8OperatorE2ELi3EEENS1_10collective14CollectiveConvINS1_47MainloopSm100TmaUmmaWarpSpecializedImplicitGemmILS5_2ELi8ELi3ELi1ELi2EN4cute5tupleIJNSA_1CILi1EEESD_SD_EEEEENSB_IJNSC_ILi128EEENSB_IJNSC_ILi64EEEEEENSB_IJNSC_ILi32EEEEEEEEENS_10tfloat32_tESM_NSA_8TiledMMAINSA_8MMA_AtomIJNSA_17SM100_MMA_TF32_SSISM_SM_fLi128ELi64ELNSA_4UMMA5MajorE1ELSR_1ELNSQ_7ScaleInE0ELSS_0EEEEEENSA_6LayoutISE_NSB_IJNSC_ILi0EEESW_SW_EEEEENSB_IJNSA_10UnderscoreESZ_SZ_EEEEENS7_6detail27Sm100ImplicitGemmTileTraitsINSA_13SM90_TMA_LOADENSA_14ComposedLayoutINSA_7SwizzleILi2ELi5ELi2EEENSA_18smem_ptr_flag_bitsILi32EEENSV_INSB_IJSJ_NSC_ILi4EEEEEENSB_IJSD_SJ_EEEEEEEvEENS13_INSA_20SM90_TMA_LOAD_IM2COLES1E_vEEEENS_8epilogue10collective18CollectiveEpilogueINS1J_23Sm100TmaWarpSpecializedILi4ELi2ELi16ELb1ELb0EEEJSL_NSB_IJNSV_ISG_SD_EENSV_INSC_ILi16EEESD_EEEEESM_NSB_IJlNSB_IJSD_lllEEESW_EEESM_S1T_NS1J_6fusion15FusionCallbacksIS1N_NS1U_17LinearCombinationISM_fSM_fLNS_15FloatRoundStyleE2EEESL_S1R_JEEENSA_5SM1004TMEM4LOAD26SM100_TMEM_LOAD_32dp32b16xES14_NS15_INS16_ILi2ELi4ELi3EEES19_NSV_INSB_IJNSC_ILi8EEES1P_EEENSB_IJS1P_SD_EEEEEEENSA_39AutoVectorizingCopyWithAssumedAlignmentILi128EEENSA_14SM90_TMA_STOREES29_S2B_S2B_EEEvvEEEEvNT_6ParamsE --------------------------
	.section	.nv.info._ZN7cutlass13device_kernelINS_4conv6kernel13ConvUniversalINS1_16ConvProblemShapeILNS1_8OperatorE2ELi3EEENS1_10collective14CollectiveConvINS1_47MainloopSm100TmaUmmaWarpSpecializedImplicitGemmILS5_2ELi8ELi3ELi1ELi2EN4cute5tupleIJNSA_1CILi1EEESD_SD_EEEEENSB_IJNSC_ILi128EEENSB_IJNSC_ILi64EEEEEENSB_IJNSC_ILi32EEEEEEEEENS_10tfloat32_tESM_NSA_8TiledMMAINSA_8MMA_AtomIJNSA_17SM100_MMA_TF32_SSISM_SM_fLi128ELi64ELNSA_4UMMA5MajorE1ELSR_1ELNSQ_7ScaleInE0ELSS_0EEEEEENSA_6LayoutISE_NSB_IJNSC_ILi0EEESW_SW_EEEEENSB_IJNSA_10UnderscoreESZ_SZ_EEEEENS7_6detail27Sm100ImplicitGemmTileTraitsINSA_13SM90_TMA_LOADENSA_14ComposedLayoutINSA_7SwizzleILi2ELi5ELi2EEENSA_18smem_ptr_flag_bitsILi32EEENSV_INSB_IJSJ_NSC_ILi4EEEEEENSB_IJSD_SJ_EEEEEEEvEENS13_INSA_20SM90_TMA_LOAD_IM2COLES1E_vEEEENS_8epilogue10collective18CollectiveEpilogueINS1J_23Sm100TmaWarpSpecializedILi4ELi2ELi16ELb1ELb0EEEJSL_NSB_IJNSV_ISG_SD_EENSV_INSC_ILi16EEESD_EEEEESM_NSB_IJlNSB_IJSD_lllEEESW_EEESM_S1T_NS1J_6fusion15FusionCallbacksIS1N_NS1U_17LinearCombinationISM_fSM_fLNS_15FloatRoundStyleE2EEESL_S1R_JEEENSA_5SM1004TMEM4LOAD26SM100_TMEM_LOAD_32dp32b16xES14_NS15_INS16_ILi2ELi4ELi3EEES19_NSV_INSB_IJNSC_ILi8EEES1P_EEENSB_IJS1P_SD_EEEEEEENSA_39AutoVectorizingCopyWithAssumedAlignmentILi128EEENSA_14SM90_TMA_STOREES29_S2B_S2B_EEEvvEEEEvNT_6ParamsE,"",@"SHT_CUDA_INFO"
	.sectionflags	@""
	.align	4


	//----- nvinfo : EIATTR_CUDA_API_VERSION
	.align		4
        /*0000*/ 	.byte	0x04, 0x37
        /*0002*/ 	.short	(.L_31 - .L_30)
.L_30:
        /*0004*/ 	.word	0x00000082


	//----- nvinfo : EIATTR_KPARAM_INFO
	.align		4
.L_31:
        /*0008*/ 	.byte	0x04, 0x17
        /*000a*/ 	.short	(.L_33 - .L_32)
.L_32:
        /*000c*/ 	.word	0x00000000
        /*0010*/ 	.short	0x0000
        /*0012*/ 	.short	0x0000
        /*0014*/ 	.byte	0x00, 0xf0, 0x01, 0x24


	//----- nvinfo : EIATTR_AT_ENTRY_FRAGMENTS
	.align		4
.L_33:
        /*0018*/ 	.byte	0x04, 0x4f
        /*001a*/ 	.short	(.L_35 - .L_34)


	//   ....[0]....
.L_34:
        /*001c*/ 	.word	0x00000006


	//----- nvinfo : EIATTR_RESERVED_SMEM_USED
	.align		4
.L_35:
        /*0020*/ 	.byte	0x01, 0x41
	.zero		2


	//----- nvinfo : EIATTR_SPARSE_MMA_MASK
	.align		4
        /*0024*/ 	.byte	0x03, 0x50
        /*0026*/ 	.short	0x0000


	//----- nvinfo : EIATTR_TCGEN05_1CTA_USED
	.align		4
        /*0028*/ 	.byte	0x01, 0x51
	.zero		2


	//----- nvinfo : EIATTR_MAXREG_COUNT
	.align		4
        /*002c*/ 	.byte	0x03, 0x1b
        /*002e*/ 	.short	0x00ff


	//----- nvinfo : EIATTR_NUM_BARRIERS
	.align		4
        /*0030*/ 	.byte	0x02, 0x4c
        /*0032*/ 	.byte	0x07
	.zero		1


	//----- nvinfo : EIATTR_EXTERNS
	.align		4
        /*0034*/ 	.byte	0x04, 0x0f
        /*0036*/ 	.short	(.L_37 - .L_36)


	//   ....[0]....
	.align		4
.L_36:
        /*0038*/ 	.word	index@(__assertfail)


	//----- nvinfo : EIATTR_MERCURY_ISA_VERSION
	.align		4
.L_37:
        /*003c*/ 	.byte	0x03, 0x5f
        /*003e*/ 	.short	0x0101


	//----- nvinfo : EIATTR_INT_WARP_WIDE_INSTR_OFFSETS
	.align		4
        /*0040*/ 	.byte	0x04, 0x31
        /*0042*/ 	.short	(.L_39 - .L_38)


	//   ....[0]....
.L_38:
        /*0044*/ 	.word	0x00004630


	//   ....[1]....
        /*0048*/ 	.word	0x00004650


	//   ....[2]....
        /*004c*/ 	.word	0x00004680


	//   ....[3]....
        /*0050*/ 	.word	0x00005900


	//   ....[4]....
        /*0054*/ 	.word	0x00005960


	//   ....[5]....
        /*0058*/ 	.word	0x00005a60


	//   ....[6]....
        /*005c*/ 	.word	0x00005ae0


	//   ....[7]....
        /*0060*/ 	.word	0x00005bc0


	//   ....[8]....
        /*0064*/ 	.word	0x00005c50


	//   ....[9]....
        /*0068*/ 	.word	0x00005d40


	//   ....[10]....
        /*006c*/ 	.word	0x00005df0


	//----- nvinfo : EIATTR_COOP_GROUP_MASK_REGIDS
	.align		4
.L_39:
        /*0070*/ 	.byte	0x04, 0x29
        /*0072*/ 	.short	(.L_41 - .L_40)


	//   ....[0]....
.L_40:
        /*0074*/ 	.word	0xffffffff


	//   ....[1]....
        /*0078*/ 	.word	0xffffffff


	//   ....[2]....
        /*007c*/ 	.word	0xffffffff


	//   ....[3]....
        /*0080*/ 	.word	0xffffffff


	//   ....[4]....
        /*0084*/ 	.word	0xffffffff


	//   ....[5]....
        /*0088*/ 	.word	0xffffffff


	//   ....[6]....
        /*008c*/ 	.word	0xffffffff


	//   ....[7]....
        /*0090*/ 	.word	0xffffffff


	//   ....[8]....
        /*0094*/ 	.word	0xffffffff


	//   ....[9]....
        /*0098*/ 	.word	0xffffffff


	//   ....[10]....
        /*009c*/ 	.word	0xffffffff


	//   ....[11]....
        /*00a0*/ 	.word	0xffffffff


	//----- nvinfo : EIATTR_COOP_GROUP_INSTR_OFFSETS
	.align		4
.L_41:
        /*00a4*/ 	.byte	0x04, 0x28
        /*00a6*/ 	.short	(.L_43 - .L_42)


	//   ....[0]....
.L_42:
        /*00a8*/ 	.word	0x00000090


	//   ....[1]....
        /*00ac*/ 	.word	0x00000500


	//   ....[2]....
        /*00b0*/ 	.word	0x000006f0


	//   ....[3]....
        /*00b4*/ 	.word	0x00000890


	//   ....[4]....
        /*00b8*/ 	.word	0x00000990


	//   ....[5]....
        /*00bc*/ 	.word	0x00000ae0


	//   ....[6]....
        /*00c0*/ 	.word	0x00002ab0


	//   ....[7]....
        /*00c4*/ 	.word	0x00003980


	//   ....[8]....
        /*00c8*/ 	.word	0x00003b90


	//   ....[9]....
        /*00cc*/ 	.word	0x00003bc0


	//   ....[10]....
        /*00d0*/ 	.word	0x00004510


	//   ....[11]....
        /*00d4*/ 	.word	0x00004750


	//----- nvinfo : EIATTR_VRC_CTA_INIT_COUNT
	.align		4
.L_43:
        /*00d8*/ 	.byte	0x02, 0x4a
        /*00da*/ 	.byte	0x80
	.zero		1


	//----- nvinfo : EIATTR_SYSCALL_OFFSETS
	.align		4
        /*00dc*/ 	.byte	0x04, 0x46
        /*00de*/ 	.short	(.L_45 - .L_44)


	//   ....[0]....
.L_44:
        /*00e0*/ 	.word	0x00007040


	//   ....[1]....
        /*00e4*/ 	.word	0x00007130


	//   ....[2]....
        /*00e8*/ 	.word	0x00007900


	//   ....[3]....
        /*00ec*/ 	.word	0x00008280


	//   ....[4]....
        /*00f0*/ 	.word	0x00008bc0


	//   ....[5]....
        /*00f4*/ 	.word	0x000094f0


	//----- nvinfo : EIATTR_MBARRIER_INSTR_OFFSETS
	.align		4
.L_45:
        /*00f8*/ 	.byte	0x04, 0x39
        /*00fa*/ 	.short	(.L_47 - .L_46)


	//   ....[0]....
.L_46:
        /*00fc*/ 	.word	0x000005e0
        /*0100*/ 	.word	0x000000ff
        /*0104*/ 	.word	0x00000000
        /*0108*/ 	.short	0x0100
        /*010a*/ 	.byte	0x04
	.zero		1


	//   ....[1]....
        /*010c*/ 	.word	0x000005f0
        /*0110*/ 	.word	0x000000ff
        /*0114*/ 	.word	0x00000040
        /*0118*/ 	.short	0x0100
        /*011a*/ 	.byte	0x04
	.zero		1


	//   ....[2]....
        /*011c*/ 	.word	0x00000600
        /*0120*/ 	.word	0x000000ff
        /*0124*/ 	.word	0x00000008
        /*0128*/ 	.short	0x0100
        /*012a*/ 	.byte	0x04
	.zero		1


	//   ....[3]....
        /*012c*/ 	.word	0x00000610
        /*0130*/ 	.word	0x000000ff
        /*0134*/ 	.word	0x00000048
        /*0138*/ 	.short	0x0100
        /*013a*/ 	.byte	0x04
	.zero		1


	//   ....[4]....
        /*013c*/ 	.word	0x00000620
        /*0140*/ 	.word	0x000000ff
        /*0144*/ 	.word	0x00000010
        /*0148*/ 	.short	0x0100
        /*014a*/ 	.byte	0x04
	.zero		1


	//   ....[5]....
        /*014c*/ 	.word	0x00000630
        /*0150*/ 	.word	0x000000ff
        /*0154*/ 	.word	0x00000050
        /*0158*/ 	.short	0x0100
        /*015a*/ 	.byte	0x04
	.zero		1


	//   ....[6]....
        /*015c*/ 	.word	0x00000640
        /*0160*/ 	.word	0x000000ff
        /*0164*/ 	.word	0x00000018
        /*0168*/ 	.short	0x0100
        /*016a*/ 	.byte	0x04
	.zero		1


	//   ....[7]....
        /*016c*/ 	.word	0x00000650
        /*0170*/ 	.word	0x000000ff
        /*0174*/ 	.word	0x00000058
        /*0178*/ 	.short	0x0100
        /*017a*/ 	.byte	0x04
	.zero		1


	//   ....[8]....
        /*017c*/ 	.word	0x00000660
        /*0180*/ 	.word	0x000000ff
        /*0184*/ 	.word	0x00000020
        /*0188*/ 	.short	0x0100
        /*018a*/ 	.byte	0x04
	.zero		1


	//   ....[9]....
        /*018c*/ 	.word	0x00000670
        /*0190*/ 	.word	0x000000ff
        /*0194*/ 	.word	0x00000060
        /*0198*/ 	.short	0x0100
        /*019a*/ 	.byte	0x04
	.zero		1


	//   ....[10]....
        /*019c*/ 	.word	0x00000680
        /*01a0*/ 	.word	0x000000ff
        /*01a4*/ 	.word	0x00000028
        /*01a8*/ 	.short	0x0100
        /*01aa*/ 	.byte	0x04
	.zero		1


	//   ....[11]....
        /*01ac*/ 	.word	0x00000690
        /*01b0*/ 	.word	0x000000ff
        /*01b4*/ 	.word	0x00000068
        /*01b8*/ 	.short	0x0100
        /*01ba*/ 	.byte	0x04
	.zero		1


	//   ....[12]....
        /*01bc*/ 	.word	0x000006a0
        /*01c0*/ 	.word	0x000000ff
        /*01c4*/ 	.word	0x00000030
        /*01c8*/ 	.short	0x0100
        /*01ca*/ 	.byte	0x04
	.zero		1


	//   ....[13]....
        /*01cc*/ 	.word	0x000006b0
        /*01d0*/ 	.word	0x000000ff
        /*01d4*/ 	.word	0x00000070
        /*01d8*/ 	.short	0x0100
        /*01da*/ 	.byte	0x04
	.zero		1


	//   ....[14]....
        /*01dc*/ 	.word	0x000006c0
        /*01e0*/ 	.word	0x000000ff
        /*01e4*/ 	.word	0x00000038
        /*01e8*/ 	.short	0x0100
        /*01ea*/ 	.byte	0x04
	.zero		1


	//   ....[15]....
        /*01ec*/ 	.word	0x000006d0
        /*01f0*/ 	.word	0x000000ff
        /*01f4*/ 	.word	0x00000078
        /*01f8*/ 	.short	0x0100
        /*01fa*/ 	.byte	0x04
	.zero		1


	//   ....[16]....
        /*01fc*/ 	.word	0x00000800
        /*0200*/ 	.word	0x000000ff
        /*0204*/ 	.word	0x00000080
        /*0208*/ 	.short	0x0100
        /*020a*/ 	.byte	0x04
	.zero		1


	//   ....[17]....
        /*020c*/ 	.word	0x00000810
        /*0210*/ 	.word	0x000000ff
        /*0214*/ 	.word	0x000000a0
        /*0218*/ 	.short	0x0100
        /*021a*/ 	.byte	0x04
	.zero		1


	//   ....[18]....
        /*021c*/ 	.word	0x00000820
        /*0220*/ 	.word	0x000000ff
        /*0224*/ 	.word	0x00000088
        /*0228*/ 	.short	0x0100
        /*022a*/ 	.byte	0x04
	.zero		1


	//   ....[19]....
        /*022c*/ 	.word	0x00000830
        /*0230*/ 	.word	0x000000ff
        /*0234*/ 	.word	0x000000a8
        /*0238*/ 	.short	0x0100
        /*023a*/ 	.byte	0x04
	.zero		1


	//   ....[20]....
        /*023c*/ 	.word	0x00000840
        /*0240*/ 	.word	0x000000ff
        /*0244*/ 	.word	0x00000090
        /*0248*/ 	.short	0x0100
        /*024a*/ 	.byte	0x04
	.zero		1


	//   ....[21]....
        /*024c*/ 	.word	0x00000850
        /*0250*/ 	.word	0x000000ff
        /*0254*/ 	.word	0x000000b0
        /*0258*/ 	.short	0x0100
        /*025a*/ 	.byte	0x04
	.zero		1


	//   ....[22]....
        /*025c*/ 	.word	0x00000860
        /*0260*/ 	.word	0x000000ff
        /*0264*/ 	.word	0x00000098
        /*0268*/ 	.short	0x0100
        /*026a*/ 	.byte	0x04
	.zero		1


	//   ....[23]....
        /*026c*/ 	.word	0x00000870
        /*0270*/ 	.word	0x000000ff
        /*0274*/ 	.word	0x000000b8
        /*0278*/ 	.short	0x0100
        /*027a*/ 	.byte	0x04
	.zero		1


	//   ....[24]....
        /*027c*/ 	.word	0x00000960
        /*0280*/ 	.word	0x000000ff
        /*0284*/ 	.word	0x000000c0
        /*0288*/ 	.short	0x0100
        /*028a*/ 	.byte	0x06
	.zero		1


	//   ....[25]....
        /*028c*/ 	.word	0x00000970
        /*0290*/ 	.word	0x000000ff
        /*0294*/ 	.word	0x000000c8
        /*0298*/ 	.short	0x0100
        /*029a*/ 	.byte	0x06
	.zero		1


	//   ....[26]....
        /*029c*/ 	.word	0x00000ab0
        /*02a0*/ 	.word	0x000000ff
        /*02a4*/ 	.word	0x000000d0
        /*02a8*/ 	.short	0x0100
        /*02aa*/ 	.byte	0x06
	.zero		1


	//   ....[27]....
        /*02ac*/ 	.word	0x00000ac0
        /*02b0*/ 	.word	0x000000ff
        /*02b4*/ 	.word	0x000000d8
        /*02b8*/ 	.short	0x0100
        /*02ba*/ 	.byte	0x06
	.zero		1


	//   ....[28]....
        /*02bc*/ 	.word	0x00000c10
        /*02c0*/ 	.word	0x000000ff
        /*02c4*/ 	.word	0x000000e0
        /*02c8*/ 	.short	0x0100
        /*02ca*/ 	.byte	0x04
	.zero		1


	//   ....[29]....
        /*02cc*/ 	.word	0x00000c20
        /*02d0*/ 	.word	0x000000ff
        /*02d4*/ 	.word	0x000000f0
        /*02d8*/ 	.short	0x0100
        /*02da*/ 	.byte	0x04
	.zero		1


	//   ....[30]....
        /*02dc*/ 	.word	0x00000c30
        /*02e0*/ 	.word	0x000000ff
        /*02e4*/ 	.word	0x000000e8
        /*02e8*/ 	.short	0x0100
        /*02ea*/ 	.byte	0x04
	.zero		1


	//   ....[31]....
        /*02ec*/ 	.word	0x00000c40
        /*02f0*/ 	.word	0x000000ff
        /*02f4*/ 	.word	0x000000f8
        /*02f8*/ 	.short	0x0100
        /*02fa*/ 	.byte	0x04
	.zero		1


	//   ....[32]....
        /*02fc*/ 	.word	0x00001a70
        /*0300*/ 	.word	0x000000ff
        /*0304*/ 	.word	0x00000040
        /*0308*/ 	.short	0x010a
        /*030a*/ 	.byte	0x08
	.zero		1


	//   ....[33]....
        /*030c*/ 	.word	0x00001e30
        /*0310*/ 	.word	0x000000ff
        /*0314*/ 	.word	0x00000040
        /*0318*/ 	.short	0x010a
        /*031a*/ 	.byte	0x29
	.zero		1


	//   ....[34]....
        /*031c*/ 	.word	0x00001fa0
        /*0320*/ 	.word	0x000000ff
        /*0324*/ 	.word	0x00000040
        /*0328*/ 	.short	0x010a
        /*032a*/ 	.byte	0x08
	.zero		1


	//   ....[35]....
        /*032c*/ 	.word	0x00002360
        /*0330*/ 	.word	0x000000ff
        /*0334*/ 	.word	0x000000c8
        /*0338*/ 	.short	0x0101
        /*033a*/ 	.byte	0x2e
	.zero		1


	//   ....[36]....
        /*033c*/ 	.word	0x00002390
        /*0340*/ 	.word	0x000000ff
        /*0344*/ 	.word	0x00000040
        /*0348*/ 	.short	0x010a
        /*034a*/ 	.byte	0x04
	.zero		1


	//   ....[37]....
        /*034c*/ 	.word	0x000025a0
        /*0350*/ 	.word	0x000000ff
        /*0354*/ 	.word	0x00000040
        /*0358*/ 	.short	0x010a
        /*035a*/ 	.byte	0x29
	.zero		1


	//   ....[38]....
        /*035c*/ 	.word	0x00002710
        /*0360*/ 	.word	0x000000ff
        /*0364*/ 	.word	0x00000040
        /*0368*/ 	.short	0x010a
        /*036a*/ 	.byte	0x08
	.zero		1


	//   ....[39]....
        /*036c*/ 	.word	0x00002ac0
        /*0370*/ 	.word	0x000000ff
        /*0374*/ 	.word	0x000000d0
        /*0378*/ 	.short	0x010a
        /*037a*/ 	.byte	0x2e
	.zero		1


	//   ....[40]....
        /*037c*/ 	.word	0x00002b80
        /*0380*/ 	.word	0x000000ff
        /*0384*/ 	.word	0x00000000
        /*0388*/ 	.short	0x0101
        /*038a*/ 	.byte	0x04
	.zero		1


	//   ....[41]....
        /*038c*/ 	.word	0x00003170
        /*0390*/ 	.word	0x000000ff
        /*0394*/ 	.word	0x00000000
        /*0398*/ 	.short	0x010a
        /*039a*/ 	.byte	0x04
	.zero		1


	//   ....[42]....
        /*039c*/ 	.word	0x00003210
        /*03a0*/ 	.word	0x000000ff
        /*03a4*/ 	.word	0x00000000
        /*03a8*/ 	.short	0x010a
        /*03aa*/ 	.byte	0x05
	.zero		1


	//   ....[43]....
        /*03ac*/ 	.word	0x000032b0
        /*03b0*/ 	.word	0x000000ff
        /*03b4*/ 	.word	0x00000000
        /*03b8*/ 	.short	0x010a
        /*03ba*/ 	.byte	0x05
	.zero		1


	//   ....[44]....
        /*03bc*/ 	.word	0x00003350
        /*03c0*/ 	.word	0x000000ff
        /*03c4*/ 	.word	0x00000000
        /*03c8*/ 	.short	0x010a
        /*03ca*/ 	.byte	0x05
	.zero		1


	//   ....[45]....
        /*03cc*/ 	.word	0x000033f0
        /*03d0*/ 	.word	0x000000ff
        /*03d4*/ 	.word	0x00000000
        /*03d8*/ 	.short	0x010a
        /*03da*/ 	.byte	0x05
	.zero		1


	//   ....[46]....
        /*03dc*/ 	.word	0x00003490
        /*03e0*/ 	.word	0x000000ff
        /*03e4*/ 	.word	0x00000000
        /*03e8*/ 	.short	0x010a
        /*03ea*/ 	.byte	0x05
	.zero		1


	//   ....[47]....
        /*03ec*/ 	.word	0x00003530
        /*03f0*/ 	.word	0x000000ff
        /*03f4*/ 	.word	0x00000000
        /*03f8*/ 	.short	0x010a
        /*03fa*/ 	.byte	0x05
	.zero		1


	//   ....[48]....
        /*03fc*/ 	.word	0x000035e0
        /*0400*/ 	.word	0x00000000
        /*0404*/ 	.word	0x00000000
        /*0408*/ 	.short	0x010a
        /*040a*/ 	.byte	0xff
	.zero		1


	//   ....[49]....
        /*040c*/ 	.word	0x00003730
        /*0410*/ 	.word	0x000000ff
        /*0414*/ 	.word	0x000000d8
        /*0418*/ 	.short	0x010a
        /*041a*/ 	.byte	0x04
	.zero		1


	//   ....[50]....
        /*041c*/ 	.word	0x000037d0
        /*0420*/ 	.word	0x000000ff
        /*0424*/ 	.word	0x000000d0
        /*0428*/ 	.short	0x010a
        /*042a*/ 	.byte	0x04
	.zero		1


	//   ....[51]....
        /*042c*/ 	.word	0x00003870
        /*0430*/ 	.word	0x000000ff
        /*0434*/ 	.word	0x00000000
        /*0438*/ 	.short	0x0101
        /*043a*/ 	.byte	0x05
	.zero		1


	//   ....[52]....
        /*043c*/ 	.word	0x000038b0
        /*0440*/ 	.word	0x000000ff
        /*0444*/ 	.word	0x000000d8
        /*0448*/ 	.short	0x0106
        /*044a*/ 	.byte	0x04
	.zero		1


	//   ....[53]....
        /*044c*/ 	.word	0x000038f0
        /*0450*/ 	.word	0x00000000
        /*0454*/ 	.word	0x000000d8
        /*0458*/ 	.short	0x010a
        /*045a*/ 	.byte	0xff
	.zero		1


	//   ....[54]....
        /*045c*/ 	.word	0x00003e50
        /*0460*/ 	.word	0x000000ff
        /*0464*/ 	.word	0x000000d0
        /*0468*/ 	.short	0x010a
        /*046a*/ 	.byte	0x15
	.zero		1


	//   ....[55]....
        /*046c*/ 	.word	0x00003f00
        /*0470*/ 	.word	0x000000ff
        /*0474*/ 	.word	0x00000000
        /*0478*/ 	.short	0x0101
        /*047a*/ 	.byte	0x23
	.zero		1


	//   ....[56]....
        /*047c*/ 	.word	0x00003f10
        /*0480*/ 	.word	0x000000ff
        /*0484*/ 	.word	0x000000f0
        /*0488*/ 	.short	0x010a
        /*048a*/ 	.byte	0x19
	.zero		1


	//   ....[57]....
        /*048c*/ 	.word	0x00003fe0
        /*0490*/ 	.word	0x000000ff
        /*0494*/ 	.word	0x00000000
        /*0498*/ 	.short	0x010a
        /*049a*/ 	.byte	0x04
	.zero		1


	//   ....[58]....
        /*049c*/ 	.word	0x00004040
        /*04a0*/ 	.word	0x000000ff
        /*04a4*/ 	.word	0x00000000
        /*04a8*/ 	.short	0x010a
        /*04aa*/ 	.byte	0x11
	.zero		1


	//   ....[59]....
        /*04ac*/ 	.word	0x00004190
        /*04b0*/ 	.word	0x000000ff
        /*04b4*/ 	.word	0x00000000
        /*04b8*/ 	.short	0x010a
        /*04ba*/ 	.byte	0x04
	.zero		1


	//   ....[60]....
        /*04bc*/ 	.word	0x00004460
        /*04c0*/ 	.word	0x000000ff
        /*04c4*/ 	.word	0x00000000
        /*04c8*/ 	.short	0x010a
        /*04ca*/ 	.byte	0x04
	.zero		1


	//   ....[61]....
        /*04cc*/ 	.word	0x000044f0
        /*04d0*/ 	.word	0x000000ff
        /*04d4*/ 	.word	0x00000000
        /*04d8*/ 	.short	0x010a
        /*04da*/ 	.byte	0x04
	.zero		1


	//   ....[62]....
        /*04dc*/ 	.word	0x00004ce0
        /*04e0*/ 	.word	0x000000ff
        /*04e4*/ 	.word	0x000000d0
        /*04e8*/ 	.short	0x010a
        /*04ea*/ 	.byte	0x14
	.zero		1


	//   ....[63]....
        /*04ec*/ 	.word	0x00004d80
        /*04f0*/ 	.word	0x000000ff
        /*04f4*/ 	.word	0x00000000
        /*04f8*/ 	.short	0x0101
        /*04fa*/ 	.byte	0x30
	.zero		1


	//   ....[64]....
        /*04fc*/ 	.word	0x000052b0
        /*0500*/ 	.word	0x000000ff
        /*0504*/ 	.word	0x000000c8
        /*0508*/ 	.short	0x010a
        /*050a*/ 	.byte	0x14
	.zero		1


	//   ....[65]....
        /*050c*/ 	.word	0x000058a0
        /*0510*/ 	.word	0x000000ff
        /*0514*/ 	.word	0x000000a0
        /*0518*/ 	.short	0x010a
        /*051a*/ 	.byte	0x14
	.zero		1


	//   ....[66]....
        /*051c*/ 	.word	0x00005a10
        /*0520*/ 	.word	0x000000ff
        /*0524*/ 	.word	0x00000080
        /*0528*/ 	.short	0x010b
        /*052a*/ 	.byte	0x14
	.zero		1


	//   ....[67]....
        /*052c*/ 	.word	0x00005a20
        /*0530*/ 	.word	0x000000ff
        /*0534*/ 	.word	0x00000000
        /*0538*/ 	.short	0x0101
        /*053a*/ 	.byte	0x36
	.zero		1


	//   ....[68]....
        /*053c*/ 	.word	0x00005a30
        /*0540*/ 	.word	0x000000ff
        /*0544*/ 	.word	0x000000a8
        /*0548*/ 	.short	0x010a
        /*054a*/ 	.byte	0x14
	.zero		1


	//   ....[69]....
        /*054c*/ 	.word	0x00005b70
        /*0550*/ 	.word	0x000000ff
        /*0554*/ 	.word	0x00000088
        /*0558*/ 	.short	0x010b
        /*055a*/ 	.byte	0x14
	.zero		1


	//   ....[70]....
        /*055c*/ 	.word	0x00005b80
        /*0560*/ 	.word	0x000000ff
        /*0564*/ 	.word	0x00000000
        /*0568*/ 	.short	0x0101
        /*056a*/ 	.byte	0x35
	.zero		1


	//   ....[71]....
        /*056c*/ 	.word	0x00005b90
        /*0570*/ 	.word	0x000000ff
        /*0574*/ 	.word	0x000000b0
        /*0578*/ 	.short	0x010a
        /*057a*/ 	.byte	0x14
	.zero		1


	//   ....[72]....
        /*057c*/ 	.word	0x00005cf0
        /*0580*/ 	.word	0x000000ff
        /*0584*/ 	.word	0x00000090
        /*0588*/ 	.short	0x010b
        /*058a*/ 	.byte	0x14
	.zero		1


	//   ....[73]....
        /*058c*/ 	.word	0x00005d00
        /*0590*/ 	.word	0x000000ff
        /*0594*/ 	.word	0x00000000
        /*0598*/ 	.short	0x0101
        /*059a*/ 	.byte	0x34
	.zero		1


	//   ....[74]....
        /*059c*/ 	.word	0x00005d10
        /*05a0*/ 	.word	0x000000ff
        /*05a4*/ 	.word	0x000000b8
        /*05a8*/ 	.short	0x010a
        /*05aa*/ 	.byte	0x14
	.zero		1


	//   ....[75]....
        /*05ac*/ 	.word	0x00005e90
        /*05b0*/ 	.word	0x000000ff
        /*05b4*/ 	.word	0x00000098
        /*05b8*/ 	.short	0x010b
        /*05ba*/ 	.byte	0x14
	.zero		1


	//   ....[76]....
        /*05bc*/ 	.word	0x00005ea0
        /*05c0*/ 	.word	0x000000ff
        /*05c4*/ 	.word	0x00000000
        /*05c8*/ 	.short	0x0101
        /*05ca*/ 	.byte	0x33
	.zero		1


	//   ....[77]....
        /*05cc*/ 	.word	0x00005ed0
        /*05d0*/ 	.word	0x000000ff
        /*05d4*/ 	.word	0x000000a0
        /*05d8*/ 	.short	0x010a
        /*05da*/ 	.byte	0x14
	.zero		1


	//   ....[78]....
        /*05dc*/ 	.word	0x00005ef0
        /*05e0*/ 	.word	0x000000ff
        /*05e4*/ 	.word	0x000000a8
        /*05e8*/ 	.short	0x010a
        /*05ea*/ 	.byte	0x14
	.zero		1


	//   ....[79]....
        /*05ec*/ 	.word	0x00005f10
        /*05f0*/ 	.word	0x000000ff
        /*05f4*/ 	.word	0x000000b0
        /*05f8*/ 	.short	0x010a
        /*05fa*/ 	.byte	0x14
	.zero		1


	//   ....[80]....
        /*05fc*/ 	.word	0x00005f50
        /*0600*/ 	.word	0x00000000
        /*0604*/ 	.word	0x000000b8
        /*0608*/ 	.short	0x010a
        /*060a*/ 	.byte	0xff
	.zero		1


	//   ....[81]....
        /*060c*/ 	.word	0x000062b0
        /*0610*/ 	.word	0x000000ff
        /*0614*/ 	.word	0x000000d0
        /*0618*/ 	.short	0x010a
        /*061a*/ 	.byte	0x32
	.zero		1


	//   ....[82]....
        /*061c*/ 	.word	0x00006370
        /*0620*/ 	.word	0x000000ff
        /*0624*/ 	.word	0x00000000
        /*0628*/ 	.short	0x0101
        /*062a*/ 	.byte	0x04
	.zero		1


	//   ....[83]....
        /*062c*/ 	.word	0x000075c0
        /*0630*/ 	.word	0x000000ff
        /*0634*/ 	.word	0x00000080
        /*0638*/ 	.short	0x010a
        /*063a*/ 	.byte	0x32
	.zero		1


	//   ....[84]....
        /*063c*/ 	.word	0x00007600
        /*0640*/ 	.word	0x00000048
        /*0644*/ 	.word	0x000000e0
        /*0648*/ 	.short	0x010a
        /*064a*/ 	.byte	0xff
	.zero		1


	//   ....[85]....
        /*064c*/ 	.word	0x000076f0
        /*0650*/ 	.word	0x000000ff
        /*0654*/ 	.word	0x00000080
        /*0658*/ 	.short	0x010a
        /*065a*/ 	.byte	0x32
	.zero		1


	//   ....[86]....
        /*065c*/ 	.word	0x000077e0
        /*0660*/ 	.word	0x00000048
        /*0664*/ 	.word	0x000000e0
        /*0668*/ 	.short	0x010a
        /*066a*/ 	.byte	0xff
	.zero		1


	//   ....[87]....
        /*066c*/ 	.word	0x00007fb0
        /*0670*/ 	.word	0x00000000
        /*0674*/ 	.word	0x00000000
        /*0678*/ 	.short	0x0101
        /*067a*/ 	.byte	0xff
	.zero		1


	//   ....[88]....
        /*067c*/ 	.word	0x00007fc0
        /*0680*/ 	.word	0x00000002
        /*0684*/ 	.word	0x00000080
        /*0688*/ 	.short	0x010a
        /*068a*/ 	.byte	0xff
	.zero		1


	//   ....[89]....
        /*068c*/ 	.word	0x000080a0
        /*0690*/ 	.word	0x00000002
        /*0694*/ 	.word	0x00000080
        /*0698*/ 	.short	0x010a
        /*069a*/ 	.byte	0xff
	.zero		1


	//   ....[90]....
        /*069c*/ 	.word	0x000088f0
        /*06a0*/ 	.word	0x00000000
        /*06a4*/ 	.word	0x00000000
        /*06a8*/ 	.short	0x0101
        /*06aa*/ 	.byte	0xff
	.zero		1


	//   ....[91]....
        /*06ac*/ 	.word	0x00008910
        /*06b0*/ 	.word	0x00000006
        /*06b4*/ 	.word	0x00000080
        /*06b8*/ 	.short	0x010a
        /*06ba*/ 	.byte	0xff
	.zero		1


	//   ....[92]....
        /*06bc*/ 	.word	0x000089e0
        /*06c0*/ 	.word	0x00000006
        /*06c4*/ 	.word	0x00000080
        /*06c8*/ 	.short	0x010a
        /*06ca*/ 	.byte	0xff
	.zero		1


	//   ....[93]....
        /*06cc*/ 	.word	0x00009220
        /*06d0*/ 	.word	0x0000000e
        /*06d4*/ 	.word	0x00000000
        /*06d8*/ 	.short	0x0101
        /*06da*/ 	.byte	0xff
	.zero		1


	//   ....[94]....
        /*06dc*/ 	.word	0x00009240
        /*06e0*/ 	.word	0x00000000
        /*06e4*/ 	.word	0x00000080
        /*06e8*/ 	.short	0x010a
        /*06ea*/ 	.byte	0xff
	.zero		1


	//   ....[95]....
        /*06ec*/ 	.word	0x00009310
        /*06f0*/ 	.word	0x00000000
        /*06f4*/ 	.word	0x00000080
        /*06f8*/ 	.short	0x010a
        /*06fa*/ 	.byte	0xff
	.zero		1


	//   ....[96]....
        /*06fc*/ 	.word	0x000097f0
        /*0700*/ 	.word	0x000000ff
        /*0704*/ 	.word	0x00000000
        /*0708*/ 	.short	0x0101
        /*070a*/ 	.byte	0x04
	.zero		1


	//   ....[97]....
        /*070c*/ 	.word	0x00009bc0
        /*0710*/ 	.word	0x00000000
        /*0714*/ 	.word	0x00000000
        /*0718*/ 	.short	0x0101
        /*071a*/ 	.byte	0xff
	.zero		1


	//   ....[98]....
        /*071c*/ 	.word	0x00009e40
        /*0720*/ 	.word	0x000000ff
        /*0724*/ 	.word	0x00000000
        /*0728*/ 	.short	0x0101
        /*072a*/ 	.byte	0x04
	.zero		1


	//   ....[99]....
        /*072c*/ 	.word	0x00009e70
        /*0730*/ 	.word	0x00000000
        /*0734*/ 	.word	0x00000040
        /*0738*/ 	.short	0x010a
        /*073a*/ 	.byte	0xff
	.zero		1


	//   ....[100]....
        /*073c*/ 	.word	0x00009ed0
        /*0740*/ 	.word	0x00000000
        /*0744*/ 	.word	0x00000040
        /*0748*/ 	.short	0x010a
        /*074a*/ 	.byte	0xff
	.zero		1


	//   ....[101]....
        /*074c*/ 	.word	0x00009f30
        /*0750*/ 	.word	0x00000000
        /*0754*/ 	.word	0x000000d0
        /*0758*/ 	.short	0x010a
        /*075a*/ 	.byte	0xff
	.zero		1


	//   ....[102]....
        /*075c*/ 	.word	0x00009f90
        /*0760*/ 	.word	0x00000000
        /*0764*/ 	.word	0x00000000
        /*0768*/ 	.short	0x010a
        /*076a*/ 	.byte	0xff
	.zero		1


	//   ....[103]....
        /*076c*/ 	.word	0x00009ff0
        /*0770*/ 	.word	0x00000000
        /*0774*/ 	.word	0x00000000
        /*0778*/ 	.short	0x010a
        /*077a*/ 	.byte	0xff
	.zero		1


	//   ....[104]....
        /*077c*/ 	.word	0x0000a050
        /*0780*/ 	.word	0x00000000
        /*0784*/ 	.word	0x00000000
        /*0788*/ 	.short	0x010a
        /*078a*/ 	.byte	0xff
	.zero		1


	//   ....[105]....
        /*078c*/ 	.word	0x0000a0b0
        /*0790*/ 	.word	0x00000000
        /*0794*/ 	.word	0x00000000
        /*0798*/ 	.short	0x010a
        /*079a*/ 	.byte	0xff
	.zero		1


	//   ....[106]....
        /*079c*/ 	.word	0x0000a110
        /*07a0*/ 	.word	0x00000000
        /*07a4*/ 	.word	0x00000000
        /*07a8*/ 	.short	0x010a
        /*07aa*/ 	.byte	0xff
	.zero		1


	//   ....[107]....
        /*07ac*/ 	.word	0x0000a170
        /*07b0*/ 	.word	0x00000000
        /*07b4*/ 	.word	0x00000000
        /*07b8*/ 	.short	0x010a
        /*07ba*/ 	.byte	0xff
	.zero		1


	//   ....[108]....
        /*07bc*/ 	.word	0x0000a1d0
        /*07c0*/ 	.word	0x00000000
        /*07c4*/ 	.word	0x00000000
        /*07c8*/ 	.short	0x010a
        /*07ca*/ 	.byte	0xff
	.zero		1


	//   ....[109]....
        /*07cc*/ 	.word	0x0000a230
        /*07d0*/ 	.word	0x00000004
        /*07d4*/ 	.word	0x000000d8
        /*07d8*/ 	.short	0x010a
        /*07da*/ 	.byte	0xff
	.zero		1


	//   ....[110]....
        /*07dc*/ 	.word	0x0000a290
        /*07e0*/ 	.word	0x00000004
        /*07e4*/ 	.word	0x000000d0
        /*07e8*/ 	.short	0x010a
        /*07ea*/ 	.byte	0xff
	.zero		1


	//   ....[111]....
        /*07ec*/ 	.word	0x0000a2f0
        /*07f0*/ 	.word	0x00000000
        /*07f4*/ 	.word	0x000000d0
        /*07f8*/ 	.short	0x010a
        /*07fa*/ 	.byte	0xff
	.zero		1


	//   ....[112]....
        /*07fc*/ 	.word	0x0000a350
        /*0800*/ 	.word	0x00000004
        /*0804*/ 	.word	0x000000f0
        /*0808*/ 	.short	0x010a
        /*080a*/ 	.byte	0xff
	.zero		1


	//   ....[113]....
        /*080c*/ 	.word	0x0000a3b0
        /*0810*/ 	.word	0x00000000
        /*0814*/ 	.word	0x00000000
        /*0818*/ 	.short	0x010a
        /*081a*/ 	.byte	0xff
	.zero		1


	//   ....[114]....
        /*081c*/ 	.word	0x0000a410
        /*0820*/ 	.word	0x00000000
        /*0824*/ 	.word	0x00000000
        /*0828*/ 	.short	0x010a
        /*082a*/ 	.byte	0xff
	.zero		1


	//   ....[115]....
        /*082c*/ 	.word	0x0000a470
        /*0830*/ 	.word	0x00000000
        /*0834*/ 	.word	0x00000000
        /*0838*/ 	.short	0x010a
        /*083a*/ 	.byte	0xff
	.zero		1


	//   ....[116]....
        /*083c*/ 	.word	0x0000a4d0
        /*0840*/ 	.word	0x00000000
        /*0844*/ 	.word	0x000000d0
        /*0848*/ 	.short	0x010a
        /*084a*/ 	.byte	0xff
	.zero		1


	//   ....[117]....
        /*084c*/ 	.word	0x0000a530
        /*0850*/ 	.word	0x00000003
        /*0854*/ 	.word	0x000000c8
        /*0858*/ 	.short	0x010a
        /*085a*/ 	.byte	0xff
	.zero		1


	//   ....[118]....
        /*085c*/ 	.word	0x0000a590
        /*0860*/ 	.word	0x00000000
        /*0864*/ 	.word	0x000000a0
        /*0868*/ 	.short	0x010a
        /*086a*/ 	.byte	0xff
	.zero		1


	//   ....[119]....
        /*086c*/ 	.word	0x0000a5f0
        /*0870*/ 	.word	0x00000000
        /*0874*/ 	.word	0x000000a8
        /*0878*/ 	.short	0x010a
        /*087a*/ 	.byte	0xff
	.zero		1


	//   ....[120]....
        /*087c*/ 	.word	0x0000a650
        /*0880*/ 	.word	0x00000000
        /*0884*/ 	.word	0x000000b0
        /*0888*/ 	.short	0x010a
        /*088a*/ 	.byte	0xff
	.zero		1


	//   ....[121]....
        /*088c*/ 	.word	0x0000a6b0
        /*0890*/ 	.word	0x00000000
        /*0894*/ 	.word	0x000000b8
        /*0898*/ 	.short	0x010a
        /*089a*/ 	.byte	0xff
	.zero		1


	//   ....[122]....
        /*089c*/ 	.word	0x0000a710
        /*08a0*/ 	.word	0x00000000
        /*08a4*/ 	.word	0x000000a0
        /*08a8*/ 	.short	0x010a
        /*08aa*/ 	.byte	0xff
	.zero		1


	//   ....[123]....
        /*08ac*/ 	.word	0x0000a770
        /*08b0*/ 	.word	0x00000000
        /*08b4*/ 	.word	0x000000a8
        /*08b8*/ 	.short	0x010a
        /*08ba*/ 	.byte	0xff
	.zero		1


	//   ....[124]....
        /*08bc*/ 	.word	0x0000a7d0
        /*08c0*/ 	.word	0x00000000
        /*08c4*/ 	.word	0x000000b0
        /*08c8*/ 	.short	0x010a
        /*08ca*/ 	.byte	0xff
	.zero		1


	//   ....[125]....
        /*08cc*/ 	.word	0x0000a830
        /*08d0*/ 	.word	0x00000000
        /*08d4*/ 	.word	0x000000d0
        /*08d8*/ 	.short	0x010a
        /*08da*/ 	.byte	0xff
	.zero		1


	//   ....[126]....
        /*08dc*/ 	.word	0x0000a890
        /*08e0*/ 	.word	0x00000002
        /*08e4*/ 	.word	0x00000080
        /*08e8*/ 	.short	0x010a
        /*08ea*/ 	.byte	0xff
	.zero		1


	//   ....[127]....
        /*08ec*/ 	.word	0x0000a8e0
        /*08f0*/ 	.word	0x00000048
        /*08f4*/ 	.word	0x000000e0
        /*08f8*/ 	.short	0x010a
        /*08fa*/ 	.byte	0xff
	.zero		1


	//   ....[128]....
        /*08fc*/ 	.word	0x0000a930
        /*0900*/ 	.word	0x00000002
        /*0904*/ 	.word	0x00000080
        /*0908*/ 	.short	0x010a
        /*090a*/ 	.byte	0xff
	.zero		1


	//   ....[129]....
        /*090c*/ 	.word	0x0000a980
        /*0910*/ 	.word	0x00000006
        /*0914*/ 	.word	0x00000080
        /*0918*/ 	.short	0x010a
        /*091a*/ 	.byte	0xff
	.zero		1


	//   ....[130]....
        /*091c*/ 	.word	0x0000a9d0
        /*0920*/ 	.word	0x00000000
        /*0924*/ 	.word	0x00000080
        /*0928*/ 	.short	0x010a
        /*092a*/ 	.byte	0xff
	.zero		1


	//----- nvinfo : EIATTR_NUM_MBARRIERS
	.align		4
.L_47:
        /*092c*/ 	.byte	0x03, 0x38
        /*092e*/ 	.short	0x0020


	//----- nvinfo : EIATTR_EXIT_INSTR_OFFSETS
	.align		4
        /*0930*/ 	.byte	0x04, 0x1c
        /*0932*/ 	.short	(.L_49 - .L_48)


	//   ....[0]....
.L_48:
        /*0934*/ 	.word	0x00003610


	//   ....[1]....
        /*0938*/ 	.word	0x000038c0


	//   ....[2]....
        /*093c*/ 	.word	0x00003920


	//   ....[3]....
        /*0940*/ 	.word	0x00004760


	//   ....[4]....
        /*0944*/ 	.word	0x00005f80


	//   ....[5]....
        /*0948*/ 	.word	0x00005fc0


	//   ....[6]....
        /*094c*/ 	.word	0x00009d20


	//   ....[7]....
        /*0950*/ 	.word	0x00009da0


	//   ....[8]....
        /*0954*/ 	.word	0x00009dd0


	//   ....[9]....
        /*0958*/ 	.word	0x00009e50


	//----- nvinfo : EIATTR_MAX_THREADS
	.align		4
.L_49:
        /*095c*/ 	.byte	0x04, 0x05
        /*095e*/ 	.short	(.L_51 - .L_50)
.L_50:
        /*0960*/ 	.word	0x00000100
        /*0964*/ 	.word	0x00000001
        /*0968*/ 	.word	0x00000001


	//----- nvinfo : EIATTR_CRS_STACK_SIZE
	.align		4
.L_51:
        /*096c*/ 	.byte	0x04, 0x1e
        /*096e*/ 	.short	(.L_53 - .L_52)
.L_52:
        /*0970*/ 	.word	0x00000000


	//----- nvinfo : EIATTR_CBANK_PARAM_SIZE
	.align		4
.L_53:
        /*0974*/ 	.byte	0x03, 0x19
        /*0976*/ 	.short	0x0900


	//----- nvinfo : EIATTR_PARAM_CBANK
	.align		4
        /*0978*/ 	.byte	0x04, 0x0a
        /*097a*/ 	.short	(.L_55 - .L_54)
	.align		4
.L_54:
        /*097c*/ 	.word	index@(.nv.constant0._ZN7cutlass13device_kernelINS_4conv6kernel13ConvUniversalINS1_16ConvProblemShapeILNS1_8OperatorE2ELi3EEENS1_10collective14CollectiveConvINS1_47MainloopSm100TmaUmmaWarpSpecializedImplicitGemmILS5_2ELi8ELi3ELi1ELi2EN4cute5tupleIJNSA_1CILi1EEESD_SD_EEEEENSB_IJNSC_ILi128EEENSB_IJNSC_ILi64EEEEEENSB_IJNSC_ILi32EEEEEEEEENS_10tfloat32_tESM_NSA_8TiledMMAINSA_8MMA_AtomIJNSA_17SM100_MMA_TF32_SSISM_SM_fLi128ELi64ELNSA_4UMMA5MajorE1ELSR_1ELNSQ_7ScaleInE0ELSS_0EEEEEENSA_6LayoutISE_NSB_IJNSC_ILi0EEESW_SW_EEEEENSB_IJNSA_10UnderscoreESZ_SZ_EEEEENS7_6detail27Sm100ImplicitGemmTileTraitsINSA_13SM90_TMA_LOADENSA_14ComposedLayoutINSA_7SwizzleILi2ELi5ELi2EEENSA_18smem_ptr_flag_bitsILi32EEENSV_INSB_IJSJ_NSC_ILi4EEEEEENSB_IJSD_SJ_EEEEEEEvEENS13_INSA_20SM90_TMA_LOAD_IM2COLES1E_vEEEENS_8epilogue10collective18CollectiveEpilogueINS1J_23Sm100TmaWarpSpecializedILi4ELi2ELi16ELb1ELb0EEEJSL_NSB_IJNSV_ISG_SD_EENSV_INSC_ILi16EEESD_EEEEESM_NSB_IJlNSB_IJSD_lllEEESW_EEESM_S1T_NS1J_6fusion15FusionCallbacksIS1N_NS1U_17LinearCombinationISM_fSM_fLNS_15FloatRoundStyleE2EEESL_S1R_JEEENSA_5SM1004TMEM4LOAD26SM100_TMEM_LOAD_32dp32b16xES14_NS15_INS16_ILi2ELi4ELi3EEES19_NSV_INSB_IJNSC_ILi8EEES1P_EEENSB_IJS1P_SD_EEEEEEENSA_39AutoVectorizingCopyWithAssumedAlignmentILi128EEENSA_14SM90_TMA_STOREES29_S2B_S2B_EEEvvEEEEvNT_6ParamsE)
        /*0980*/ 	.short	0x0380
        /*0982*/ 	.short	0x0900


	//----- nvinfo : EIATTR_SW_WAR
	.align		4
.L_55:
        /*0984*/ 	.byte	0x04, 0x36
        /*0986*/ 	.short	(.L_57 - .L_56)
.L_56:
        /*0988*/ 	.word	0x00000008
.L_57:


//--------------------- .nv.callgraph             --------------------------
	.section	.nv.callgraph,"",@"SHT_CUDA_CALLGRAPH"
	.align	4
	.sectionentsize	8
	.align		4
        /*0000*/ 	.word	0x00000000
	.align		4
        /*0004*/ 	.word	0xffffffff
	.align		4
        /*0008*/ 	.word	index@(_ZN7cutlass13device_kernelINS_4conv6kernel13ConvUniversalINS1_16ConvProblemShapeILNS1_8OperatorE2ELi3EEENS1_10collective14CollectiveConvINS1_47MainloopSm100TmaUmmaWarpSpecializedImplicitGemmILS5_2ELi8ELi3ELi1ELi2EN4cute5tupleIJNSA_1CILi1EEESD_SD_EEEEENSB_IJNSC_ILi128EEENSB_IJNSC_ILi64EEEEEENSB_IJNSC_ILi32EEEEEEEEENS_10tfloat32_tESM_NSA_8TiledMMAINSA_8MMA_AtomIJNSA_17SM100_MMA_TF32_SSISM_SM_fLi128ELi64ELNSA_4UMMA5MajorE1ELSR_1ELNSQ_7ScaleInE0ELSS_0EEEEEENSA_6LayoutISE_NSB_IJNSC_ILi0EEESW_SW_EEEEENSB_IJNSA_10UnderscoreESZ_SZ_EEEEENS7_6detail27Sm100ImplicitGemmTileTraitsINSA_13SM90_TMA_LOADENSA_14ComposedLayoutINSA_7SwizzleILi2ELi5ELi2EEENSA_18smem_ptr_flag_bitsILi32EEENSV_INSB_IJSJ_NSC_ILi4EEEEEENSB_IJSD_SJ_EEEEEEEvEENS13_INSA_20SM90_TMA_LOAD_IM2COLES1E_vEEEENS_8epilogue10collective18CollectiveEpilogueINS1J_23Sm100TmaWarpSpecializedILi4ELi2ELi16ELb1ELb0EEEJSL_NSB_IJNSV_ISG_SD_EENSV_INSC_ILi16EEESD_EEEEESM_NSB_IJlNSB_IJSD_lllEEESW_EEESM_S1T_NS1J_6fusion15FusionCallbacksIS1N_NS1U_17LinearCombinationISM_fSM_fLNS_15FloatRoundStyleE2EEESL_S1R_JEEENSA_5SM1004TMEM4LOAD26SM100_TMEM_LOAD_32dp32b16xES14_NS15_INS16_ILi2ELi4ELi3EEES19_NSV_INSB_IJNSC_ILi8EEES1P_EEENSB_IJS1P_SD_EEEEEEENSA_39AutoVectorizingCopyWithAssumedAlignmentILi128EEENSA_14SM90_TMA_STOREES29_S2B_S2B_EEEvvEEEEvNT_6ParamsE)
	.align		4
        /*000c*/ 	.word	index@(__assertfail)
	.align		4
        /*0010*/ 	.word	0x00000000
	.align		4
        /*0014*/ 	.word	0xfffffffe
	.align		4
        /*0018*/ 	.word	0x00000000
	.align		4
        /*001c*/ 	.word	0xfffffffd
	.align		4
        /*0020*/ 	.word	0x00000000
	.align		4
        /*0024*/ 	.word	0xfffffffc


//--------------------- .nv.constant4             --------------------------
	.section	.nv.constant4,"a",@progbits
	.align	8
	.align		8
.nv.constant4:
        /*0000*/ 	.dword	__assertfail
	.align		8
        /*0008*/ 	.dword	__unnamed_1
	.align		8
        /*0010*/ 	.dword	__unnamed_2
	.align		8
        /*0018*/ 	.dword	_ZN39_INTERNAL_219722d3_4_k_cu_dfbbe3c3_41284cuda3std3__45__cpo5beginE
	.align		8
        /*0020*/ 	.dword	_ZN39_INTERNAL_219722d3_4_k_cu_dfbbe3c3_41284cuda3std3__45__cpo3endE
	.align		8
        /*0028*/ 	.dword	_ZN39_INTERNAL_219722d3_4_k_cu_dfbbe3c3_41284cuda3std3__45__cpo6cbeginE
	.align		8
        /*0030*/ 	.dword	_ZN39_INTERNAL_219722d3_4_k_cu_dfbbe3c3_41284cuda3std3__45__cpo4cendE
	.align		8
        /*0038*/ 	.dword	_ZN39_INTERNAL_219722d3_4_k_cu_dfbbe3c3_41284cuda3std3__441_GLOBAL__N__219722d3_4_k_cu_dfbbe3c3_41286ignoreE
	.align		8
        /*0040*/ 	.dword	_ZN39_INTERNAL_219722d3_4_k_cu_dfbbe3c3_41284cuda3std3__419piecewise_constructE
	.align		8
        /*0048*/ 	.dword	_ZN39_INTERNAL_219722d3_4_k_cu_dfbbe3c3_41284cuda3std3__48in_placeE
	.align		8
        /*0050*/ 	.dword	_ZN39_INTERNAL_219722d3_4_k_cu_dfbbe3c3_41284cuda3std6ranges3__45__cpo4swapE
	.align		8
        /*0058*/ 	.dword	_ZN39_INTERNAL_219722d3_4_k_cu_dfbbe3c3_41284cuda3std6ranges3__45__cpo9iter_moveE
	.align		8
        /*0060*/ 	.dword	_ZN39_INTERNAL_219722d3_4_k_cu_dfbbe3c3_41284cute7productE
	.align		8
        /*0068*/ 	.dword	_ZN39_INTERNAL_219722d3_4_k_cu_dfbbe3c3_41284cute1_E
	.align		8
        /*0070*/ 	.dword	$str$27
	.align		8
        /*0078*/ 	.dword	$str$28
	.align		8
        /*0080*/ 	.dword	$str$29
	.align		8
        /*0088*/ 	.dword	$str$30


//--------------------- .text._ZN7cutlass13device_kernelINS_4conv6kernel13ConvUniversalINS1_16ConvProblemShapeILNS1_8OperatorE2ELi3EEENS1_10collective14CollectiveConvINS1_47MainloopSm100TmaUmmaWarpSpecializedImplicitGemmILS5_2ELi8ELi3ELi1ELi2EN4cute5tupleIJNSA_1CILi1EEESD_SD_EEEEENSB_IJNSC_ILi128EEENSB_IJNSC_ILi64EEEEEENSB_IJNSC_ILi32EEEEEEEEENS_10tfloat32_tESM_NSA_8TiledMMAINSA_8MMA_AtomIJNSA_17SM100_MMA_TF32_SSISM_SM_fLi128ELi64ELNSA_4UMMA5MajorE1ELSR_1ELNSQ_7ScaleInE0ELSS_0EEEEEENSA_6LayoutISE_NSB_IJNSC_ILi0EEESW_SW_EEEEENSB_IJNSA_10UnderscoreESZ_SZ_EEEEENS7_6detail27Sm100ImplicitGemmTileTraitsINSA_13SM90_TMA_LOADENSA_14ComposedLayoutINSA_7SwizzleILi2ELi5ELi2EEENSA_18smem_ptr_flag_bitsILi32EEENSV_INSB_IJSJ_NSC_ILi4EEEEEENSB_IJSD_SJ_EEEEEEEvEENS13_INSA_20SM90_TMA_LOAD_IM2COLES1E_vEEEENS_8epilogue10collective18CollectiveEpilogueINS1J_23Sm100TmaWarpSpecializedILi4ELi2ELi16ELb1ELb0EEEJSL_NSB_IJNSV_ISG_SD_EENSV_INSC_ILi16EEESD_EEEEESM_NSB_IJlNSB_IJSD_lllEEESW_EEESM_S1T_NS1J_6fusion15FusionCallbacksIS1N_NS1U_17LinearCombinationISM_fSM_fLNS_15FloatRoundStyleE2EEESL_S1R_JEEENSA_5SM1004TMEM4LOAD26SM100_TMEM_LOAD_32dp32b16xES14_NS15_INS16_ILi2ELi4ELi3EEES19_NSV_INSB_IJNSC_ILi8EEES1P_EEENSB_IJS1P_SD_EEEEEEENSA_39AutoVectorizingCopyWithAssumedAlignmentILi128EEENSA_14SM90_TMA_STOREES29_S2B_S2B_EEEvvEEEEvNT_6ParamsE --------------------------
	.section	.text._ZN7cutlass13device_kernelINS_4conv6kernel13ConvUniversalINS1_16ConvProblemShapeILNS1_8OperatorE2ELi3EEENS1_10collective14CollectiveConvINS1_47MainloopSm100TmaUmmaWarpSpecializedImplicitGemmILS5_2ELi8ELi3ELi1ELi2EN4cute5tupleIJNSA_1CILi1EEESD_SD_EEEEENSB_IJNSC_ILi128EEENSB_IJNSC_ILi64EEEEEENSB_IJNSC_ILi32EEEEEEEEENS_10tfloat32_tESM_NSA_8TiledMMAINSA_8MMA_AtomIJNSA_17SM100_MMA_TF32_SSISM_SM_fLi128ELi64ELNSA_4UMMA5MajorE1ELSR_1ELNSQ_7ScaleInE0ELSS_0EEEEEENSA_6LayoutISE_NSB_IJNSC_ILi0EEESW_SW_EEEEENSB_IJNSA_10UnderscoreESZ_SZ_EEEEENS7_6detail27Sm100ImplicitGemmTileTraitsINSA_13SM90_TMA_LOADENSA_14ComposedLayoutINSA_7SwizzleILi2ELi5ELi2EEENSA_18smem_ptr_flag_bitsILi32EEENSV_INSB_IJSJ_NSC_ILi4EEEEEENSB_IJSD_SJ_EEEEEEEvEENS13_INSA_20SM90_TMA_LOAD_IM2COLES1E_vEEEENS_8epilogue10collective18CollectiveEpilogueINS1J_23Sm100TmaWarpSpecializedILi4ELi2ELi16ELb1ELb0EEEJSL_NSB_IJNSV_ISG_SD_EENSV_INSC_ILi16EEESD_EEEEESM_NSB_IJlNSB_IJSD_lllEEESW_EEESM_S1T_NS1J_6fusion15FusionCallbacksIS1N_NS1U_17LinearCombinationISM_fSM_fLNS_15FloatRoundStyleE2EEESL_S1R_JEEENSA_5SM1004TMEM4LOAD26SM100_TMEM_LOAD_32dp32b16xES14_NS15_INS16_ILi2ELi4ELi3EEES19_NSV_INSB_IJNSC_ILi8EEES1P_EEENSB_IJS1P_SD_EEEEEEENSA_39AutoVectorizingCopyWithAssumedAlignmentILi128EEENSA_14SM90_TMA_STOREES29_S2B_S2B_EEEvvEEEEvNT_6ParamsE,"ax",@progbits
	.align	128
.text._ZN7cutlass13device_kernelINS_4conv6kernel13ConvUniversalINS1_16ConvProblemShapeILNS1_8OperatorE2ELi3EEENS1_10collective14CollectiveConvINS1_47MainloopSm100TmaUmmaWarpSpecializedImplicitGemmILS5_2ELi8ELi3ELi1ELi2EN4cute5tupleIJNSA_1CILi1EEESD_SD_EEEEENSB_IJNSC_ILi128EEENSB_IJNSC_ILi64EEEEEENSB_IJNSC_ILi32EEEEEEEEENS_10tfloat32_tESM_NSA_8TiledMMAINSA_8MMA_AtomIJNSA_17SM100_MMA_TF32_SSISM_SM_fLi128ELi64ELNSA_4UMMA5MajorE1ELSR_1ELNSQ_7ScaleInE0ELSS_0EEEEEENSA_6LayoutISE_NSB_IJNSC_ILi0EEESW_SW_EEEEENSB_IJNSA_10UnderscoreESZ_SZ_EEEEENS7_6detail27Sm100ImplicitGemmTileTraitsINSA_13SM90_TMA_LOADENSA_14ComposedLayoutINSA_7SwizzleILi2ELi5ELi2EEENSA_18smem_ptr_flag_bitsILi32EEENSV_INSB_IJSJ_NSC_ILi4EEEEEENSB_IJSD_SJ_EEEEEEEvEENS13_INSA_20SM90_TMA_LOAD_IM2COLES1E_vEEEENS_8epilogue10collective18CollectiveEpilogueINS1J_23Sm100TmaWarpSpecializedILi4ELi2ELi16ELb1ELb0EEEJSL_NSB_IJNSV_ISG_SD_EENSV_INSC_ILi16EEESD_EEEEESM_NSB_IJlNSB_IJSD_lllEEESW_EEESM_S1T_NS1J_6fusion15FusionCallbacksIS1N_NS1U_17LinearCombinationISM_fSM_fLNS_15FloatRoundStyleE2EEESL_S1R_JEEENSA_5SM1004TMEM4LOAD26SM100_TMEM_LOAD_32dp32b16xES14_NS15_INS16_ILi2ELi4ELi3EEES19_NSV_INSB_IJNSC_ILi8EEES1P_EEENSB_IJS1P_SD_EEEEEEENSA_39AutoVectorizingCopyWithAssumedAlignmentILi128EEENSA_14SM90_TMA_STOREES29_S2B_S2B_EEEvvEEEEvNT_6ParamsE:
        .type           _ZN7cutlass13device_kernelINS_4conv6kernel13ConvUniversalINS1_16ConvProblemShapeILNS1_8OperatorE2ELi3EEENS1_10collective14CollectiveConvINS1_47MainloopSm100TmaUmmaWarpSpecializedImplicitGemmILS5_2ELi8ELi3ELi1ELi2EN4cute5tupleIJNSA_1CILi1EEESD_SD_EEEEENSB_IJNSC_ILi128EEENSB_IJNSC_ILi64EEEEEENSB_IJNSC_ILi32EEEEEEEEENS_10tfloat32_tESM_NSA_8TiledMMAINSA_8MMA_AtomIJNSA_17SM100_MMA_TF32_SSISM_SM_fLi128ELi64ELNSA_4UMMA5MajorE1ELSR_1ELNSQ_7ScaleInE0ELSS_0EEEEEENSA_6LayoutISE_NSB_IJNSC_ILi0EEESW_SW_EEEEENSB_IJNSA_10UnderscoreESZ_SZ_EEEEENS7_6detail27Sm100ImplicitGemmTileTraitsINSA_13SM90_TMA_LOADENSA_14ComposedLayoutINSA_7SwizzleILi2ELi5ELi2EEENSA_18smem_ptr_flag_bitsILi32EEENSV_INSB_IJSJ_NSC_ILi4EEEEEENSB_IJSD_SJ_EEEEEEEvEENS13_INSA_20SM90_TMA_LOAD_IM2COLES1E_vEEEENS_8epilogue10collective18CollectiveEpilogueINS1J_23Sm100TmaWarpSpecializedILi4ELi2ELi16ELb1ELb0EEEJSL_NSB_IJNSV_ISG_SD_EENSV_INSC_ILi16EEESD_EEEEESM_NSB_IJlNSB_IJSD_lllEEESW_EEESM_S1T_NS1J_6fusion15FusionCallbacksIS1N_NS1U_17LinearCombinationISM_fSM_fLNS_15FloatRoundStyleE2EEESL_S1R_JEEENSA_5SM1004TMEM4LOAD26SM100_TMEM_LOAD_32dp32b16xES14_NS15_INS16_ILi2ELi4ELi3EEES19_NSV_INSB_IJNSC_ILi8EEES1P_EEENSB_IJS1P_SD_EEEEEEENSA_39AutoVectorizingCopyWithAssumedAlignmentILi128EEENSA_14SM90_TMA_STOREES29_S2B_S2B_EEEvvEEEEvNT_6ParamsE,@function
        .size           _ZN7cutlass13device_kernelINS_4conv6kernel13ConvUniversalINS1_16ConvProblemShapeILNS1_8OperatorE2ELi3EEENS1_10collective14CollectiveConvINS1_47MainloopSm100TmaUmmaWarpSpecializedImplicitGemmILS5_2ELi8ELi3ELi1ELi2EN4cute5tupleIJNSA_1CILi1EEESD_SD_EEEEENSB_IJNSC_ILi128EEENSB_IJNSC_ILi64EEEEEENSB_IJNSC_ILi32EEEEEEEEENS_10tfloat32_tESM_NSA_8TiledMMAINSA_8MMA_AtomIJNSA_17SM100_MMA_TF32_SSISM_SM_fLi128ELi64ELNSA_4UMMA5MajorE1ELSR_1ELNSQ_7ScaleInE0ELSS_0EEEEEENSA_6LayoutISE_NSB_IJNSC_ILi0EEESW_SW_EEEEENSB_IJNSA_10UnderscoreESZ_SZ_EEEEENS7_6detail27Sm100ImplicitGemmTileTraitsINSA_13SM90_TMA_LOADENSA_14ComposedLayoutINSA_7SwizzleILi2ELi5ELi2EEENSA_18smem_ptr_flag_bitsILi32EEENSV_INSB_IJSJ_NSC_ILi4EEEEEENSB_IJSD_SJ_EEEEEEEvEENS13_INSA_20SM90_TMA_LOAD_IM2COLES1E_vEEEENS_8epilogue10collective18CollectiveEpilogueINS1J_23Sm100TmaWarpSpecializedILi4ELi2ELi16ELb1ELb0EEEJSL_NSB_IJNSV_ISG_SD_EENSV_INSC_ILi16EEESD_EEEEESM_NSB_IJlNSB_IJSD_lllEEESW_EEESM_S1T_NS1J_6fusion15FusionCallbacksIS1N_NS1U_17LinearCombinationISM_fSM_fLNS_15FloatRoundStyleE2EEESL_S1R_JEEENSA_5SM1004TMEM4LOAD26SM100_TMEM_LOAD_32dp32b16xES14_NS15_INS16_ILi2ELi4ELi3EEES19_NSV_INSB_IJNSC_ILi8EEES1P_EEENSB_IJS1P_SD_EEEEEEENSA_39AutoVectorizingCopyWithAssumedAlignmentILi128EEENSA_14SM90_TMA_STOREES29_S2B_S2B_EEEvvEEEEvNT_6ParamsE,(.L_x_178 - _ZN7cutlass13device_kernelINS_4conv6kernel13ConvUniversalINS1_16ConvProblemShapeILNS1_8OperatorE2ELi3EEENS1_10collective14CollectiveConvINS1_47MainloopSm100TmaUmmaWarpSpecializedImplicitGemmILS5_2ELi8ELi3ELi1ELi2EN4cute5tupleIJNSA_1CILi1EEESD_SD_EEEEENSB_IJNSC_ILi128EEENSB_IJNSC_ILi64EEEEEENSB_IJNSC_ILi32EEEEEEEEENS_10tfloat32_tESM_NSA_8TiledMMAINSA_8MMA_AtomIJNSA_17SM100_MMA_TF32_SSISM_SM_fLi128ELi64ELNSA_4UMMA5MajorE1ELSR_1ELNSQ_7ScaleInE0ELSS_0EEEEEENSA_6LayoutISE_NSB_IJNSC_ILi0EEESW_SW_EEEEENSB_IJNSA_10UnderscoreESZ_SZ_EEEEENS7_6detail27Sm100ImplicitGemmTileTraitsINSA_13SM90_TMA_LOADENSA_14ComposedLayoutINSA_7SwizzleILi2ELi5ELi2EEENSA_18smem_ptr_flag_bitsILi32EEENSV_INSB_IJSJ_NSC_ILi4EEEEEENSB_IJSD_SJ_EEEEEEEvEENS13_INSA_20SM90_TMA_LOAD_IM2COLES1E_vEEEENS_8epilogue10collective18CollectiveEpilogueINS1J_23Sm100TmaWarpSpecializedILi4ELi2ELi16ELb1ELb0EEEJSL_NSB_IJNSV_ISG_SD_EENSV_INSC_ILi16EEESD_EEEEESM_NSB_IJlNSB_IJSD_lllEEESW_EEESM_S1T_NS1J_6fusion15FusionCallbacksIS1N_NS1U_17LinearCombinationISM_fSM_fLNS_15FloatRoundStyleE2EEESL_S1R_JEEENSA_5SM1004TMEM4LOAD26SM100_TMEM_LOAD_32dp32b16xES14_NS15_INS16_ILi2ELi4ELi3EEES19_NSV_INSB_IJNSC_ILi8EEES1P_EEENSB_IJS1P_SD_EEEEEEENSA_39AutoVectorizingCopyWithAssumedAlignmentILi128EEENSA_14SM90_TMA_STOREES29_S2B_S2B_EEEvvEEEEvNT_6ParamsE)
        .other          _ZN7cutlass13device_kernelINS_4conv6kernel13ConvUniversalINS1_16ConvProblemShapeILNS1_8OperatorE2ELi3EEENS1_10collective14CollectiveConvINS1_47MainloopSm100TmaUmmaWarpSpecializedImplicitGemmILS5_2ELi8ELi3ELi1ELi2EN4cute5tupleIJNSA_1CILi1EEESD_SD_EEEEENSB_IJNSC_ILi128EEENSB_IJNSC_ILi64EEEEEENSB_IJNSC_ILi32EEEEEEEEENS_10tfloat32_tESM_NSA_8TiledMMAINSA_8MMA_AtomIJNSA_17SM100_MMA_TF32_SSISM_SM_fLi128ELi64ELNSA_4UMMA5MajorE1ELSR_1ELNSQ_7ScaleInE0ELSS_0EEEEEENSA_6LayoutISE_NSB_IJNSC_ILi0EEESW_SW_EEEEENSB_IJNSA_10UnderscoreESZ_SZ_EEEEENS7_6detail27Sm100ImplicitGemmTileTraitsINSA_13SM90_TMA_LOADENSA_14ComposedLayoutINSA_7SwizzleILi2ELi5ELi2EEENSA_18smem_ptr_flag_bitsILi32EEENSV_INSB_IJSJ_NSC_ILi4EEEEEENSB_IJSD_SJ_EEEEEEEvEENS13_INSA_20SM90_TMA_LOAD_IM2COLES1E_vEEEENS_8epilogue10collective18CollectiveEpilogueINS1J_23Sm100TmaWarpSpecializedILi4ELi2ELi16ELb1ELb0EEEJSL_NSB_IJNSV_ISG_SD_EENSV_INSC_ILi16EEESD_EEEEESM_NSB_IJlNSB_IJSD_lllEEESW_EEESM_S1T_NS1J_6fusion15FusionCallbacksIS1N_NS1U_17LinearCombinationISM_fSM_fLNS_15FloatRoundStyleE2EEESL_S1R_JEEENSA_5SM1004TMEM4LOAD26SM100_TMEM_LOAD_32dp32b16xES14_NS15_INS16_ILi2ELi4ELi3EEES19_NSV_INSB_IJNSC_ILi8EEES1P_EEENSB_IJS1P_SD_EEEEEEENSA_39AutoVectorizingCopyWithAssumedAlignmentILi128EEENSA_14SM90_TMA_STOREES29_S2B_S2B_EEEvvEEEEvNT_6ParamsE,@"STO_CUDA_ENTRY STV_DEFAULT"
_ZN7cutlass13device_kernelINS_4conv6kernel13ConvUniversalINS1_16ConvProblemShapeILNS1_8OperatorE2ELi3EEENS1_10collective14CollectiveConvINS1_47MainloopSm100TmaUmmaWarpSpecializedImplicitGemmILS5_2ELi8ELi3ELi1ELi2EN4cute5tupleIJNSA_1CILi1EEESD_SD_EEEEENSB_IJNSC_ILi128EEENSB_IJNSC_ILi64EEEEEENSB_IJNSC_ILi32EEEEEEEEENS_10tfloat32_tESM_NSA_8TiledMMAINSA_8MMA_AtomIJNSA_17SM100_MMA_TF32_SSISM_SM_fLi128ELi64ELNSA_4UMMA5MajorE1ELSR_1ELNSQ_7ScaleInE0ELSS_0EEEEEENSA_6LayoutISE_NSB_IJNSC_ILi0EEESW_SW_EEEEENSB_IJNSA_10UnderscoreESZ_SZ_EEEEENS7_6detail27Sm100ImplicitGemmTileTraitsINSA_13SM90_TMA_LOADENSA_14ComposedLayoutINSA_7SwizzleILi2ELi5ELi2EEENSA_18smem_ptr_flag_bitsILi32EEENSV_INSB_IJSJ_NSC_ILi4EEEEEENSB_IJSD_SJ_EEEEEEEvEENS13_INSA_20SM90_TMA_LOAD_IM2COLES1E_vEEEENS_8epilogue10collective18CollectiveEpilogueINS1J_23Sm100TmaWarpSpecializedILi4ELi2ELi16ELb1ELb0EEEJSL_NSB_IJNSV_ISG_SD_EENSV_INSC_ILi16EEESD_EEEEESM_NSB_IJlNSB_IJSD_lllEEESW_EEESM_S1T_NS1J_6fusion15FusionCallbacksIS1N_NS1U_17LinearCombinationISM_fSM_fLNS_15FloatRoundStyleE2EEESL_S1R_JEEENSA_5SM1004TMEM4LOAD26SM100_TMEM_LOAD_32dp32b16xES14_NS15_INS16_ILi2ELi4ELi3EEES19_NSV_INSB_IJNSC_ILi8EEES1P_EEENSB_IJS1P_SD_EEEEEEENSA_39AutoVectorizingCopyWithAssumedAlignmentILi128EEENSA_14SM90_TMA_STOREES29_S2B_S2B_EEEvvEEEEvNT_6ParamsE:
[----:B------:R-:W1:Y:S01]  /*0000*/  LDC R1, c[0x0][0x37c] ;  /* 0x0000df00ff017b82 */ /* 0x000e620000000800 */
[----:B------:R-:W2:Y:S01]  /*0010*/  S2R R59, SR_TID.X ;  /* 0x00000000003b7919 */ /* 0x000ea20000002100 */
[----:B------:R-:W3:Y:S01]  /*0020*/  LDCU.64 UR8, c[0x0][0x990] ;  /* 0x00013200ff0877ac */ /* 0x000ee20008000a00 */
[----:B-1----:R-:W-:Y:S01]  /*0030*/  VIADD R1, R1, 0xfffffff8 ;  /* 0xfffffff801017836 */ /* 0x002fe20000000000 */
[----:B------:R-:W-:Y:S02]  /*0040*/  PRMT R61, RZ, 0x7610, R61 ;  /* 0x00007610ff3d7816 */ /* 0x000fe4000000003d */
[----:B------:R-:W-:Y:S01]  /*0050*/  ELECT P3, URZ, PT ;  /* 0x0000000000ff782f */ /* 0x000fe20003860000 */
[----:B---3--:R-:W-:-:S04]  /*0060*/  UISETP.NE.U32.AND UP0, UPT, UR8, URZ, UPT ;  /* 0x000000ff0800728c */ /* 0x008fc8000bf05070 */
[----:B------:R-:W-:Y:S01]  /*0070*/  UISETP.NE.AND.EX UP0, UPT, UR9, URZ, UPT, UP0 ;  /* 0x000000ff0900728c */ /* 0x000fe2000bf05300 */
[----:B--2---:R-:W-:-:S05]  /*0080*/  SHF.R.U32.HI R62, RZ, 0x5, R59 ;  /* 0x00000005ff3e7819 */ /* 0x004fca000001163b */
[----:B------:R-:W1:Y:S02]  /*0090*/  SHFL.IDX PT, R0, R62, RZ, 0x1f ;  /* 0x00001fff3e007589 */ /* 0x000e6400000e0000 */
[----:B-1----:R-:W-:Y:S01]  /*00a0*/  R2UR UR18, R0 ;  /* 0x00000000001272ca */ /* 0x002fe200000e0000 */
[----:B------:R-:W-:-:S14]  /*00b0*/  BRA.U UP0, `(.L_x_0) ;  /* 0x0000000100307547 */ /* 0x000fdc000b800000 */
[----:B------:R-:W1:Y:S02]  /*00c0*/  LDCU.64 UR4, c[0x0][0x988] ;  /* 0x00013100ff0477ac */ /* 0x000e640008000a00 */
[----:B-1----:R-:W-:-:S04]  /*00d0*/  UISETP.NE.U32.AND UP0, UPT, UR4, URZ, UPT ;  /* 0x000000ff0400728c */ /* 0x002fc8000bf05070 */
[----:B------:R-:W-:-:S09]  /*00e0*/  UISETP.NE.AND.EX UP0, UPT, UR5, URZ, UPT, UP0 ;  /* 0x000000ff0500728c */ /* 0x000fd2000bf05300 */
[----:B------:R-:W-:Y:S05]  /*00f0*/  BRA.U !UP0, `(.L_x_1) ;  /* 0x0000000108147547 */ /* 0x000fea000b800000 */
[----:B------:R-:W1:Y:S01]  /*0100*/  LDC.64 R2, c[0x0][0x988] ;  /* 0x00026200ff027b82 */ /* 0x000e620000000a00 */
[----:B------:R-:W1:Y:S02]  /*0110*/  LDCU.64 UR4, c[0x0][0x358] ;  /* 0x00006b00ff0477ac */ /* 0x000e640008000a00 */
[----:B-1----:R1:W5:Y:S01]  /*0120*/  LDG.E R27, desc[UR4][R2.64] ;  /* 0x00000004021b7981 */ /* 0x002362000c1e1900 */
[----:B------:R-:W-:Y:S01]  /*0130*/  HFMA2 R61, -RZ, RZ, 0, 5.9604644775390625e-08 ;  /* 0x00000001ff3d7431 */ /* 0x000fe200000001ff */
[----:B------:R-:W-:Y:S05]  /*0140*/  BRA `(.L_x_0) ;  /* 0x00000000000c7947 */ /* 0x000fea0003800000 */
.L_x_1:
[----:B------:R-:W1:Y:S01]  /*0150*/  LDCU UR4, c[0x0][0x980] ;  /* 0x00013000ff0477ac */ /* 0x000e620008000800 */
[----:B------:R-:W-:Y:S01]  /*0160*/  HFMA2 R61, -RZ, RZ, 0, 5.9604644775390625e-08 ;  /* 0x00000001ff3d7431 */ /* 0x000fe200000001ff */
[----:B-1----:R-:W-:-:S07]  /*0170*/  MOV R27, UR4 ;  /* 0x00000004001b7c02 */ /* 0x002fce0008000f00 */
.L_x_0:
[----:B------:R-:W2:Y:S02]  /*0180*/  LDCU.64 UR4, c[0x0][0x9b0] ;  /* 0x00013600ff0477ac */ /* 0x000ea40008000a00 */
[----:B--2---:R-:W-:-:S04]  /*0190*/  UISETP.NE.U32.AND UP0, UPT, UR4, URZ, UPT ;  /* 0x000000ff0400728c */ /* 0x004fc8000bf05070 */
[----:B------:R-:W-:-:S09]  /*01a0*/  UISETP.NE.AND.EX UP0, UPT, UR5, URZ, UPT, UP0 ;  /* 0x000000ff0500728c */ /* 0x000fd2000bf05300 */
[----:B------:R-:W-:Y:S05]  /*01b0*/  BRA.U UP0, `(.L_x_2) ;  /* 0x0000000100287547 */ /* 0x000fea000b800000 */
[----:B------:R-:W2:Y:S02]  /*01c0*/  LDCU.64 UR4, c[0x0][0x9a8] ;  /* 0x00013500ff0477ac */ /* 0x000ea40008000a00 */
[----:B--2---:R-:W-:-:S04]  /*01d0*/  UISETP.NE.U32.AND UP0, UPT, UR4, URZ, UPT ;  /* 0x000000ff0400728c */ /* 0x004fc8000bf05070 */
[----:B------:R-:W-:-:S09]  /*01e0*/  UISETP.NE.AND.EX UP0, UPT, UR5, URZ, UPT, UP0 ;  /* 0x000000ff0500728c */ /* 0x000fd2000bf05300 */
[----:B------:R-:W-:Y:S05]  /*01f0*/  BRA.U !UP0, `(.L_x_3) ;  /* 0x0000000108107547 */ /* 0x000fea000b800000 */
[----:B------:R-:W2:Y:S01]  /*0200*/  LDC.64 R24, c[0x0][0x9a8] ;  /* 0x00026a00ff187b82 */ /* 0x000ea20000000a00 */
[----:B------:R-:W2:Y:S02]  /*0210*/  LDCU.64 UR4, c[0x0][0x358] ;  /* 0x00006b00ff0477ac */ /* 0x000ea40008000a00 */
[----:B--2---:R2:W5:Y:S01]  /*0220*/  LDG.E R24, desc[UR4][R24.64] ;  /* 0x0000000418187981 */ /* 0x004562000c1e1900 */
[----:B------:R-:W-:Y:S05]  /*0230*/  BRA `(.L_x_2) ;  /* 0x0000000000087947 */ /* 0x000fea0003800000 */
.L_x_3:
[----:B------:R-:W2:Y:S02]  /*0240*/  LDCU UR4, c[0x0][0x9a0] ;  /* 0x00013400ff0477ac */ /* 0x000ea40008000800 */
[----:B--2---:R-:W-:Y:S02]  /*0250*/  MOV R24, UR4 ;  /* 0x0000000400187c02 */ /* 0x004fe40008000f00 */
.L_x_2:
[----:B------:R-:W-:Y:S01]  /*0260*/  IMAD.U32 R0, RZ, RZ, UR18 ;  /* 0x00000012ff007e24 */ /* 0x000fe2000f8e00ff */
[----:B------:R-:W-:Y:S04]  /*0270*/  BSSY.RECONVERGENT B0, `(.L_x_4) ;  /* 0x000000c000007945 */ /* 0x000fe80003800200 */
[C---:B------:R-:W-:Y:S02]  /*0280*/  ISETP.NE.OR P1, PT, R0.reuse, 0x1, !P3 ;  /* 0x000000010000780c */ /* 0x040fe40005f25670 */
[----:B------:R-:W-:-:S11]  /*0290*/  ISETP.NE.OR P0, PT, R0, 0x3, !P3 ;  /* 0x000000030000780c */ /* 0x000fd60005f05670 */
[----:B------:R-:W-:Y:S05]  /*02a0*/  @P1 BRA `(.L_x_5) ;  /* 0x0000000000201947 */ /* 0x000fea0003800000 */
[----:B------:R-:W3:Y:S02]  /*02b0*/  LDCU.64 UR4, c[0x0][0x348] ;  /* 0x00006900ff0477ac */ /* 0x000ee40008000a00 */
[----:B---3--:R-:W-:Y:S02]  /*02c0*/  UIADD3 UR6, UP1, UPT, UR4, 0x80, URZ ;  /* 0x0000008004067890 */ /* 0x008fe4000ff3e0ff */
[----:B------:R-:W-:Y:S02]  /*02d0*/  UIADD3 UR4, UP0, UPT, UR4, 0x180, URZ ;  /* 0x0000018004047890 */ /* 0x000fe4000ff1e0ff */
[----:B------:R-:W-:Y:S02]  /*02e0*/  UIADD3.X UR7, UPT, UPT, URZ, UR5, URZ, UP1, !UPT ;  /* 0x00000005ff077290 */ /* 0x000fe40008ffe4ff */
[----:B------:R-:W-:-:S07]  /*02f0*/  UIADD3.X UR5, UPT, UPT, URZ, UR5, URZ, UP0, !UPT ;  /* 0x00000005ff057290 */ /* 0x000fce00087fe4ff */
[----:B------:R3:W-:Y:S02]  /*0300*/  UTMACCTL.PF [UR6] ;  /* 0x00000000060079b9 */ /* 0x0007e40008040000 */
[----:B------:R3:W-:Y:S02]  /*0310*/  UTMACCTL.PF [UR4] ;  /* 0x00000000040079b9 */ /* 0x0007e40008040000 */
[----:B---3--:R-:W-:Y:S01]  /*0320*/  NOP ;  /* 0x0000000000007918 */ /* 0x008fe20000000000 */
.L_x_5:
[----:B------:R-:W-:Y:S05]  /*0330*/  BSYNC.RECONVERGENT B0 ;  /* 0x0000000000007941 */ /* 0x000fea0003800200 */
.L_x_4:
[----:B------:R-:W-:Y:S04]  /*0340*/  BSSY.RECONVERGENT B0, `(.L_x_6) ;  /* 0x000000a000007945 */ /* 0x000fe80003800200 */
        /* <DEDUP_REMOVED lines=9> */
.L_x_7:
[----:B------:R-:W-:Y:S05]  /*03e0*/  BSYNC.RECONVERGENT B0 ;  /* 0x0000000000007941 */ /* 0x000fea0003800200 */
.L_x_6:
[----:B------:R-:W3:Y:S01]  /*03f0*/  LDCU.64 UR4, c[0x0][0x988] ;  /* 0x00013100ff0477ac */ /* 0x000ee20008000a00 */
[----:B------:R-:W-:Y:S02]  /*0400*/  UISETP.EQ.U32.AND UP2, UPT, UR8, URZ, UPT ;  /* 0x000000ff0800728c */ /* 0x000fe4000bf42070 */
[----:B------:R-:W-:Y:S02]  /*0410*/  UPLOP3.LUT UP3, UPT, UPT, UPT, UPT, 0x80, 0x8 ;  /* 0x000000000008789c */ /* 0x000fe40003f6f070 */
[----:B---3--:R-:W-:-:S04]  /*0420*/  UISETP.NE.U32.AND UP0, UPT, UR4, URZ, UPT ;  /* 0x000000ff0400728c */ /* 0x008fc8000bf05070 */
[----:B------:R-:W-:-:S04]  /*0430*/  UISETP.NE.AND.EX UP1, UPT, UR5, URZ, UPT, UP0 ;  /* 0x000000ff0500728c */ /* 0x000fc8000bf25300 */
[----:B------:R-:W-:-:S04]  /*0440*/  UISETP.EQ.OR.EX UP4, UPT, UR9, URZ, !UP1, UP2 ;  /* 0x000000ff0900728c */ /* 0x000fc8000cf82720 */
[----:B------:R-:W-:-:S06]  /*0450*/  UP2UR UR4, UPR, URZ, 0x10 ;  /* 0x00000010ff047883 */ /* 0x000fcc0008000000 */
[----:B------:R-:W-:Y:S01]  /*0460*/  MOV R65, UR4 ;  /* 0x0000000400417c02 */ /* 0x000fe20008000f00 */
[----:B------:R-:W-:Y:S06]  /*0470*/  BRA.U !UP4, `(.L_x_8) ;  /* 0x000000010c207547 */ /* 0x000fec000b800000 */
[----:B------:R-:W-:Y:S01]  /*0480*/  UISETP.NE.U32.AND UP2, UPT, UR8, URZ, UPT ;  /* 0x000000ff0800728c */ /* 0x000fe2000bf45070 */
[----:B-----5:R-:W-:Y:S01]  /*0490*/  FSETP.NEU.AND P0, PT, R27, RZ, PT ;  /* 0x000000ff1b00720b */ /* 0x020fe20003f0d000 */
[----:B------:R-:W-:Y:S02]  /*04a0*/  USEL UR4, URZ, 0xffffffff, UP1 ;  /* 0xffffffffff047887 */ /* 0x000fe40008800000 */
[----:B------:R-:W-:-:S10]  /*04b0*/  UISETP.NE.AND.EX UP2, UPT, UR9, URZ, UPT, UP2 ;  /* 0x000000ff0900728c */ /* 0x000fd4000bf45320 */
[----:B------:R-:W-:Y:S01]  /*04c0*/  VOTEU.ANY UP0, P0 ;  /* 0x0000000000ff7886 */ /* 0x000fe20000000100 */
[----:B------:R-:W-:-:S04]  /*04d0*/  @!UP2 USEL UR4, URZ, 0xffffffff, UP0 ;  /* 0xffffffffff04a887 */ /* 0x000fc80008000000 */
[----:B------:R-:W-:-:S04]  /*04e0*/  ULOP3.LUT UR4, UR4, 0x1, URZ, 0xc0, !UPT ;  /* 0x0000000104047892 */ /* 0x000fc8000f8ec0ff */
[----:B------:R-:W-:-:S11]  /*04f0*/  UISETP.NE.U32.AND UP3, UPT, UR4, 0x1, UPT ;  /* 0x000000010400788c */ /* 0x000fd6000bf65070 */
.L_x_8:
[----:B-1----:R-:W1:Y:S01]  /*0500*/  SHFL.IDX PT, R2, R62, RZ, 0x1f ;  /* 0x00001fff3e027589 */ /* 0x002e6200000e0000 */
[----:B------:R-:W-:-:S04]  /*0510*/  UISETP.NE.AND UP0, UPT, UR18, 0x2, UPT ;  /* 0x000000021200788c */ /* 0x000fc8000bf05270 */
[----:B------:R-:W-:Y:S01]  /*0520*/  USEL UR56, URZ, 0x1, UP0 ;  /* 0x00000001ff387887 */ /* 0x000fe20008000000 */
[----:B-1----:R-:W-:-:S13]  /*0530*/  ISETP.NE.AND P0, PT, R2, RZ, PT ;  /* 0x000000ff0200720c */ /* 0x002fda0003f05270 */
[----:B------:R-:W-:Y:S05]  /*0540*/  @P0 BRA `(.L_x_9) ;  /* 0x0000000000680947 */ /* 0x000fea0003800000 */
[----:B------:R-:W1:Y:S01]  /*0550*/  S2UR UR4, SR_CgaCtaId ;  /* 0x00000000000479c3 */ /* 0x000e620000008800 */
[----:B------:R-:W-:Y:S01]  /*0560*/  UMOV UR5, 0x400 ;  /* 0x0000040000057882 */ /* 0x000fe20000000000 */
[----:B------:R-:W-:Y:S01]  /*0570*/  UMOV UR6, 0x1 ;  /* 0x0000000100067882 */ /* 0x000fe20000000000 */
[----:B------:R-:W-:Y:S01]  /*0580*/  ELECT P0, URZ, PT ;  /* 0x0000000000ff782f */ /* 0x000fe20003800000 */
[----:B------:R-:W-:-:S04]  /*0590*/  UIADD3 UR6, UPT, UPT, -UR6, 0x100000, URZ ;  /* 0x0010000006067890 */ /* 0x000fc8000fffe1ff */
[----:B------:R-:W-:Y:S02]  /*05a0*/  USHF.L.U32 UR7, UR6, 0xb, URZ ;  /* 0x0000000b06077899 */ /* 0x000fe400080006ff */
[----:B------:R-:W-:Y:S02]  /*05b0*/  USHF.L.U32 UR6, UR6, 0x1, URZ ;  /* 0x0000000106067899 */ /* 0x000fe400080006ff */
[----:B-1----:R-:W-:Y:S01]  /*05c0*/  ULEA UR4, UR4, UR5, 0x18 ;  /* 0x0000000504047291 */ /* 0x002fe2000f8ec0ff */
[----:B------:R-:W1:Y:S11]  /*05d0*/  FENCE.VIEW.ASYNC.S ;  /* 0x00000000000073c6 */ /* 0x000e760000000000 */
[----:B-1----:R1:W3:Y:S01]  /*05e0*/  SYNCS.EXCH.64 URZ, [UR4], UR6 ;  /* 0x0000000604ff75b2 */ /* 0x0022e20008000100 */
[----:B------:R1:W4:Y:S01]  /*05f0*/  SYNCS.EXCH.64 URZ, [UR4+0x40], UR6 ;  /* 0x0000400604ff75b2 */ /* 0x0003220008000100 */
[----:B------:R1:W1:Y:S01]  /*0600*/  SYNCS.EXCH.64 URZ, [UR4+0x8], UR6 ;  /* 0x0000080604ff75b2 */ /* 0x0002620008000100 */
        /* <DEDUP_REMOVED lines=13> */
[----:B------:R-:W-:Y:S01]  /*06e0*/  NOP ;  /* 0x0000000000007918 */ /* 0x000fe20000000000 */
.L_x_9:
[----:B------:R-:W2:Y:S01]  /*06f0*/  SHFL.IDX PT, R2, R62, RZ, 0x1f ;  /* 0x00001fff3e027589 */ /* 0x000ea200000e0000 */
[----:B------:R-:W-:Y:S01]  /*0700*/  NOP ;  /* 0x0000000000007918 */ /* 0x000fe20000000000 */
[----:B--2---:R-:W-:-:S13]  /*0710*/  ISETP.NE.AND P0, PT, R2, 0x1, PT ;  /* 0x000000010200780c */ /* 0x004fda0003f05270 */
[----:B------:R-:W-:Y:S05]  /*0720*/  @P0 BRA `(.L_x_10) ;  /* 0x0000000000580947 */ /* 0x000fea0003800000 */
[----:B-1----:R-:W1:Y:S01]  /*0730*/  S2UR UR4, SR_CgaCtaId ;  /* 0x00000000000479c3 */ /* 0x002e620000008800 */
[----:B------:R-:W-:Y:S01]  /*0740*/  UMOV UR5, 0x400 ;  /* 0x0000040000057882 */ /* 0x000fe20000000000 */
[----:B------:R-:W-:Y:S01]  /*0750*/  UMOV UR8, 0x20 ;  /* 0x0000002000087882 */ /* 0x000fe20000000000 */
[----:B------:R-:W-:Y:S01]  /*0760*/  UMOV UR6, 0x80 ;  /* 0x0000008000067882 */ /* 0x000fe20000000000 */
[----:B------:R-:W-:-:S04]  /*0770*/  UIADD3 UR8, UPT, UPT, -UR8, 0x100000, URZ ;  /* 0x0010000008087890 */ /* 0x000fc8000fffe1ff */
[----:B------:R-:W-:Y:S02]  /*0780*/  USHF.L.U32 UR9, UR8, 0xb, URZ ;  /* 0x0000000b08097899 */ /* 0x000fe400080006ff */
[----:B------:R-:W-:Y:S02]  /*0790*/  USHF.L.U32 UR8, UR8, 0x1, URZ ;  /* 0x0000000108087899 */ /* 0x000fe400080006ff */
[----:B------:R-:W-:-:S04]  /*07a0*/  UIADD3 UR6, UPT, UPT, -UR6, 0x100000, URZ ;  /* 0x0010000006067890 */ /* 0x000fc8000fffe1ff */
[----:B------:R-:W-:Y:S02]  /*07b0*/  USHF.L.U32 UR7, UR6, 0xb, URZ ;  /* 0x0000000b06077899 */ /* 0x000fe400080006ff */
[----:B------:R-:W-:Y:S01]  /*07c0*/  USHF.L.U32 UR6, UR6, 0x1, URZ ;  /* 0x0000000106067899 */ /* 0x000fe200080006ff */
[----:B------:R-:W-:Y:S01]  /*07d0*/  ELECT P0, URZ, PT ;  /* 0x0000000000ff782f */ /* 0x000fe20003800000 */
[----:B-1----:R-:W-:Y:S01]  /*07e0*/  ULEA UR4, UR4, UR5, 0x18 ;  /* 0x0000000504047291 */ /* 0x002fe2000f8ec0ff */
[----:B------:R-:W1:Y:S11]  /*07f0*/  FENCE.VIEW.ASYNC.S ;  /* 0x00000000000073c6 */ /* 0x000e760000000000 */
[----:B-1----:R2:W1:Y:S01]  /*0800*/  SYNCS.EXCH.64 URZ, [UR4+0x80], UR8 ;  /* 0x0000800804ff75b2 */ /* 0x0024620008000100 */
[----:B------:R2:W1:Y:S01]  /*0810*/  SYNCS.EXCH.64 URZ, [UR4+0xa0], UR6 ;  /* 0x0000a00604ff75b2 */ /* 0x0004620008000100 */
[----:B------:R2:W1:Y:S01]  /*0820*/  SYNCS.EXCH.64 URZ, [UR4+0x88], UR8 ;  /* 0x0000880804ff75b2 */ /* 0x0004620008000100 */
[----:B------:R2:W1:Y:S01]  /*0830*/  SYNCS.EXCH.64 URZ, [UR4+0xa8], UR6 ;  /* 0x0000a80604ff75b2 */ /* 0x0004620008000100 */
[----:B------:R2:W1:Y:S01]  /*0840*/  SYNCS.EXCH.64 URZ, [UR4+0x90], UR8 ;  /* 0x0000900804ff75b2 */ /* 0x0004620008000100 */
[----:B------:R2:W1:Y:S01]  /*0850*/  SYNCS.EXCH.64 URZ, [UR4+0xb0], UR6 ;  /* 0x0000b00604ff75b2 */ /* 0x0004620008000100 */
[----:B------:R2:W1:Y:S01]  /*0860*/  SYNCS.EXCH.64 URZ, [UR4+0x98], UR8 ;  /* 0x0000980804ff75b2 */ /* 0x0004620008000100 */
[----:B------:R2:W1:Y:S02]  /*0870*/  SYNCS.EXCH.64 URZ, [UR4+0xb8], UR6 ;  /* 0x0000b80604ff75b2 */ /* 0x0004640008000100 */
[----:B--2---:R-:W-:Y:S01]  /*0880*/  NOP ;  /* 0x0000000000007918 */ /* 0x004fe20000000000 */
.L_x_10:
[----:B------:R-:W2:Y:S01]  /*0890*/  SHFL.IDX PT, R2, R62, RZ, 0x1f ;  /* 0x00001fff3e027589 */ /* 0x000ea200000e0000 */
[----:B------:R-:W-:Y:S01]  /*08a0*/  NOP ;  /* 0x0000000000007918 */ /* 0x000fe20000000000 */
[----:B--2---:R-:W-:-:S13]  /*08b0*/  ISETP.NE.AND P0, PT, R2, 0x3, PT ;  /* 0x000000030200780c */ /* 0x004fda0003f05270 */
[----:B------:R-:W-:Y:S05]  /*08c0*/  @P0 BRA `(.L_x_11) ;  /* 0x0000000000300947 */ /* 0x000fea0003800000 */
[----:B-1----:R-:W1:Y:S01]  /*08d0*/  S2UR UR4, SR_CgaCtaId ;  /* 0x00000000000479c3 */ /* 0x002e620000008800 */
[----:B------:R-:W-:Y:S01]  /*08e0*/  UMOV UR6, 0x400 ;  /* 0x0000040000067882 */ /* 0x000fe20000000000 */
[----:B------:R-:W-:Y:S01]  /*08f0*/  UMOV UR5, 0x20 ;  /* 0x0000002000057882 */ /* 0x000fe20000000000 */
[----:B------:R-:W-:Y:S01]  /*0900*/  ELECT P0, URZ, PT ;  /* 0x0000000000ff782f */ /* 0x000fe20003800000 */
[----:B-1----:R-:W-:Y:S02]  /*0910*/  ULEA UR6, UR4, UR6, 0x18 ;  /* 0x0000000604067291 */ /* 0x002fe4000f8ec0ff */
[----:B------:R-:W-:-:S04]  /*0920*/  UIADD3 UR4, UPT, UPT, -UR5, 0x100000, URZ ;  /* 0x0010000005047890 */ /* 0x000fc8000fffe1ff */
[----:B------:R-:W-:Y:S02]  /*0930*/  USHF.L.U32 UR5, UR4, 0xb, URZ ;  /* 0x0000000b04057899 */ /* 0x000fe400080006ff */
[----:B------:R-:W-:Y:S01]  /*0940*/  USHF.L.U32 UR4, UR4, 0x1, URZ ;  /* 0x0000000104047899 */ /* 0x000fe200080006ff */
[----:B------:R-:W1:Y:S11]  /*0950*/  FENCE.VIEW.ASYNC.S ;  /* 0x00000000000073c6 */ /* 0x000e760000000000 */
[----:B-1----:R2:W1:Y:S01]  /*0960*/  SYNCS.EXCH.64 URZ, [UR6+0xc0], UR4 ;  /* 0x0000c00406ff75b2 */ /* 0x0024620008000100 */
[----:B------:R2:W1:Y:S02]  /*0970*/  SYNCS.EXCH.64 URZ, [UR6+0xc8], UR4 ;  /* 0x0000c80406ff75b2 */ /* 0x0004640008000100 */
[----:B--2---:R-:W-:Y:S01]  /*0980*/  NOP ;  /* 0x0000000000007918 */ /* 0x004fe20000000000 */
.L_x_11:
[----:B------:R-:W2:Y:S01]  /*0990*/  SHFL.IDX PT, R2, R62, RZ, 0x1f ;  /* 0x00001fff3e027589 */ /* 0x000ea200000e0000 */
[----:B------:R-:W-:Y:S01]  /*09a0*/  NOP ;  /* 0x0000000000007918 */ /* 0x000fe20000000000 */
[----:B--2---:R-:W-:-:S13]  /*09b0*/  ISETP.NE.AND P0, PT, R2, 0x4, PT ;  /* 0x000000040200780c */ /* 0x004fda0003f05270 */
[----:B------:R-:W-:Y:S05]  /*09c0*/  @P0 BRA `(.L_x_12) ;  /* 0x0000000000440947 */ /* 0x000fea0003800000 */
[----:B-1----:R-:W1:Y:S01]  /*09d0*/  S2UR UR6, SR_CgaCtaId ;  /* 0x00000000000679c3 */ /* 0x002e620000008800 */
[----:B------:R-:W-:Y:S01]  /*09e0*/  UMOV UR4, 0x100 ;  /* 0x0000010000047882 */ /* 0x000fe20000000000 */
[----:B------:R-:W-:Y:S01]  /*09f0*/  UMOV UR5, 0x400 ;  /* 0x0000040000057882 */ /* 0x000fe20000000000 */
[----:B------:R-:W-:Y:S01]  /*0a00*/  USEL UR4, UR4, 0xe0, UP3 ;  /* 0x000000e004047887 */ /* 0x000fe20009800000 */
[----:B------:R-:W-:Y:S01]  /*0a10*/  UMOV UR8, 0x1 ;  /* 0x0000000100087882 */ /* 0x000fe20000000000 */
[----:B------:R-:W-:Y:S01]  /*0a20*/  ELECT P0, URZ, PT ;  /* 0x0000000000ff782f */ /* 0x000fe20003800000 */
[----:B------:R-:W-:-:S04]  /*0a30*/  UIADD3 UR8, UPT, UPT, -UR8, 0x100000, URZ ;  /* 0x0010000008087890 */ /* 0x000fc8000fffe1ff */
[----:B------:R-:W-:Y:S02]  /*0a40*/  USHF.L.U32 UR9, UR8, 0xb, URZ ;  /* 0x0000000b08097899 */ /* 0x000fe400080006ff */
[----:B------:R-:W-:Y:S02]  /*0a50*/  USHF.L.U32 UR8, UR8, 0x1, URZ ;  /* 0x0000000108087899 */ /* 0x000fe400080006ff */
[----:B-1----:R-:W-:Y:S02]  /*0a60*/  ULEA UR6, UR6, UR5, 0x18 ;  /* 0x0000000506067291 */ /* 0x002fe4000f8ec0ff */
[----:B------:R-:W-:-:S04]  /*0a70*/  UIADD3 UR4, UPT, UPT, -UR4, 0x100000, URZ ;  /* 0x0010000004047890 */ /* 0x000fc8000fffe1ff */
[----:B------:R-:W-:Y:S02]  /*0a80*/  USHF.L.U32 UR5, UR4, 0xb, URZ ;  /* 0x0000000b04057899 */ /* 0x000fe400080006ff */
[----:B------:R-:W-:Y:S01]  /*0a90*/  USHF.L.U32 UR4, UR4, 0x1, URZ ;  /* 0x0000000104047899 */ /* 0x000fe200080006ff */
[----:B------:R-:W1:Y:S03]  /*0aa0*/  FENCE.VIEW.ASYNC.S ;  /* 0x00000000000073c6 */ /* 0x000e660000000000 */
[----:B-1----:R2:W1:Y:S08]  /*0ab0*/  SYNCS.EXCH.64 URZ, [UR6+0xd0], UR8 ;  /* 0x0000d00806ff75b2 */ /* 0x0024700008000100 */
[----:B------:R2:W1:Y:S02]  /*0ac0*/  SYNCS.EXCH.64 URZ, [UR6+0xd8], UR4 ;  /* 0x0000d80406ff75b2 */ /* 0x0004640008000100 */
[----:B--2---:R-:W-:Y:S01]  /*0ad0*/  NOP ;  /* 0x0000000000007918 */ /* 0x004fe20000000000 */
.L_x_12:
[----:B------:R-:W2:Y:S01]  /*0ae0*/  SHFL.IDX PT, R2, R62, RZ, 0x1f ;  /* 0x00001fff3e027589 */ /* 0x000ea200000e0000 */
[----:B------:R-:W1:Y:S01]  /*0af0*/  S2UR UR28, SR_CTAID.X ;  /* 0x00000000001c79c3 */ /* 0x000e620000002500 */
[----:B------:R-:W-:-:S07]  /*0b00*/  NOP ;  /* 0x0000000000007918 */ /* 0x000fce0000000000 */
[----:B------:R-:W1:Y:S01]  /*0b10*/  S2UR UR21, SR_CTAID.Y ;  /* 0x00000000001579c3 */ /* 0x000e620000002600 */
[----:B--2---:R-:W-:-:S13]  /*0b20*/  ISETP.NE.AND P0, PT, R2, 0x5, PT ;  /* 0x000000050200780c */ /* 0x004fda0003f05270 */
[----:B-1----:R-:W-:Y:S05]  /*0b30*/  @P0 BRA `(.L_x_13) ;  /* 0x0000000000480947 */ /* 0x002fea0003800000 */
[----:B------:R-:W1:Y:S01]  /*0b40*/  S2UR UR4, SR_CgaCtaId ;  /* 0x00000000000479c3 */ /* 0x000e620000008800 */
        /* <DEDUP_REMOVED lines=12> */
[----:B-1----:R1:W2:Y:S01]  /*0c10*/  SYNCS.EXCH.64 URZ, [UR4+0xe0], UR8 ;  /* 0x0000e00804ff75b2 */ /* 0x0022a20008000100 */
[----:B------:R1:W1:Y:S01]  /*0c20*/  SYNCS.EXCH.64 URZ, [UR4+0xf0], UR6 ;  /* 0x0000f00604ff75b2 */ /* 0x0002620008000100 */
[----:B------:R1:W1:Y:S01]  /*0c30*/  SYNCS.EXCH.64 URZ, [UR4+0xe8], UR8 ;  /* 0x0000e80804ff75b2 */ /* 0x0002620008000100 */
[----:B------:R1:W1:Y:S01]  /*0c40*/  SYNCS.EXCH.64 URZ, [UR4+0xf8], UR6 ;  /* 0x0000f80604ff75b2 */ /* 0x0002620008000100 */
[----:B------:R-:W-:Y:S01]  /*0c50*/  NOP ;  /* 0x0000000000007918 */ /* 0x000fe20000000000 */
.L_x_13:
[----:B------:R-:W-:-:S05]  /*0c60*/  CS2R.32 R54, SR_CgaSize ;  /* 0x0000000000367805 */ /* 0x000fca0000008a00 */
[----:B------:R-:W-:-:S05]  /*0c70*/  IMAD R54, R54, -0xa0, RZ ;  /* 0xffffff6036367824 */ /* 0x000fca00078e02ff */
[----:B------:R-:W-:-:S14]  /*0c80*/  R2UR UR5, R54 ;  /* 0x00000000360572ca */ /* 0x000fdc00000e0000 */
[----:B------:R-:W3:Y:S01]  /*0c90*/  LDCU UR5, c[0x0][UR5+0x2b0] ;  /* 0x00005600050577ac */ /* 0x000ee20008000800 */
[----:B------:R-:W-:Y:S02]  /*0ca0*/  I2FP.F32.U32 R54, UR28 ;  /* 0x0000001c00367c45 */ /* 0x000fe40008201000 */
[----:B------:R-:W-:-:S05]  /*0cb0*/  CS2R.32 R3, SR_CgaSize ;  /* 0x0000000000037805 */ /* 0x000fca0000008a00 */
[----:B------:R-:W-:-:S06]  /*0cc0*/  IMAD R3, R3, -0xa0, RZ ;  /* 0xffffff6003037824 */ /* 0x000fcc00078e02ff */
[----:B------:R-:W4:Y:S01]  /*0cd0*/  LDC R3, c[0x0][R3+0x2a0] ;  /* 0x0000a80003037b82 */ /* 0x000f220000000800 */
[----:B------:R-:W-:Y:S02]  /*0ce0*/  I2FP.F32.U32 R53, UR21 ;  /* 0x0000001500357c45 */ /* 0x000fe40008201000 */
[----:B------:R-:W-:-:S05]  /*0cf0*/  CS2R.32 R2, SR_CgaSize ;  /* 0x0000000000027805 */ /* 0x000fca0000008a00 */
[----:B------:R-:W-:-:S05]  /*0d00*/  IMAD R2, R2, -0xa0, RZ ;  /* 0xffffff6002027824 */ /* 0x000fca00078e02ff */
[----:B-1----:R-:W-:-:S14]  /*0d10*/  R2UR UR4, R2 ;  /* 0x00000000020472ca */ /* 0x002fdc00000e0000 */
[----:B------:R-:W1:Y:S01]  /*0d20*/  LDCU UR4, c[0x0][UR4+0x2b4] ;  /* 0x00005680040477ac */ /* 0x000e620008000800 */
[----:B------:R-:W-:Y:S01]  /*0d30*/  NOP ;  /* 0x0000000000007918 */ /* 0x000fe20000000000 */
[----:B------:R-:W2:Y:S01]  /*0d40*/  LDCU UR19, c[0x0][0xc24] ;  /* 0x00018480ff1377ac */ /* 0x000ea20008000800 */
[----:B------:R-:W-:-:S05]  /*0d50*/  CS2R.32 R2, SR_CgaSize ;  /* 0x0000000000027805 */ /* 0x000fca0000008a00 */
[----:B------:R-:W-:-:S06]  /*0d60*/  IMAD R2, R2, -0xa0, RZ ;  /* 0xffffff6002027824 */ /* 0x000fcc00078e02ff */
[----:B------:R-:W4:Y:S01]  /*0d70*/  LDC R2, c[0x0][R2+0x2a4] ;  /* 0x0000a90002027b82 */ /* 0x000f220000000800 */
[----:B---3--:R-:W-:-:S07]  /*0d80*/  FMUL R54, R54, UR5 ;  /* 0x0000000536367c20 */ /* 0x008fce0008400000 */
[----:B------:R-:W3:Y:S01]  /*0d90*/  S2UR UR49, SR_CTAID.Z ;  /* 0x00000000003179c3 */ /* 0x000ee20000002700 */
[----:B-1----:R-:W-:Y:S01]  /*0da0*/  FMUL R53, R53, UR4 ;  /* 0x0000000435357c20 */ /* 0x002fe20008400000 */
[----:B------:R-:W1:Y:S01]  /*0db0*/  F2I.U32.TRUNC.NTZ R54, R54 ;  /* 0x0000003600367305 */ /* 0x000e62000020f000 */
[----:B--2---:R-:W-:-:S07]  /*0dc0*/  UISETP.GE.AND UP0, UPT, UR19, 0x1, UPT ;  /* 0x000000011300788c */ /* 0x004fce000bf06270 */
[----:B------:R-:W2:Y:S01]  /*0dd0*/  F2I.U32.TRUNC.NTZ R53, R53 ;  /* 0x0000003500357305 */ /* 0x000ea2000020f000 */
[----:B-1----:R-:W-:-:S05]  /*0de0*/  IADD3 R54, PT, PT, -R54, RZ, RZ ;  /* 0x000000ff36367210 */ /* 0x002fca0007ffe1ff */
[----:B----4-:R-:W-:Y:S01]  /*0df0*/  IMAD R54, R3, R54, UR28 ;  /* 0x0000001c03367e24 */ /* 0x010fe2000f8e0236 */
[----:B--2---:R-:W-:-:S05]  /*0e00*/  IADD3 R53, PT, PT, -R53, RZ, RZ ;  /* 0x000000ff35357210 */ /* 0x004fca0007ffe1ff */
[----:B------:R-:W-:Y:S01]  /*0e10*/  IMAD R53, R2, R53, UR21 ;  /* 0x0000001502357e24 */ /* 0x000fe2000f8e0235 */
[----:B------:R-:W-:Y:S06]  /*0e20*/  BAR.SYNC.DEFER_BLOCKING 0x0 ;  /* 0x0000000000007b1d */ /* 0x000fec0000010000 */
[----:B---3--:R-:W-:Y:S05]  /*0e30*/  BRA.U !UP0, `(.L_x_14) ;  /* 0x0000000108d47547 */ /* 0x008fea000b800000 */
[----:B------:R-:W1:Y:S01]  /*0e40*/  LDCU.128 UR24, c[0x0][0xc10] ;  /* 0x00018200ff1877ac */ /* 0x000e620008000c00 */
[----:B------:R-:W2:Y:S01]  /*0e50*/  LDCU UR6, c[0x0][0x370] ;  /* 0x00006e00ff0677ac */ /* 0x000ea20008000800 */
[----:B------:R-:W3:Y:S01]  /*0e60*/  LDCU UR4, c[0x0][0x374] ;  /* 0x00006e80ff0477ac */ /* 0x000ee20008000800 */
[----:B------:R-:W4:Y:S01]  /*0e70*/  LDCU UR20, c[0x0][0xc0c] ;  /* 0x00018180ff1477ac */ /* 0x000f220008000800 */
[----:B------:R-:W4:Y:S01]  /*0e80*/  LDCU UR5, c[0x0][0xc20] ;  /* 0x00018400ff0577ac */ /* 0x000f220008000800 */
[----:B------:R-:W4:Y:S01]  /*0e90*/  LDCU.64 UR16, c[0x0][0xc28] ;  /* 0x00018500ff1077ac */ /* 0x000f220008000a00 */
[----:B-1----:R-:W-:Y:S02]  /*0ea0*/  UISETP.NE.AND UP0, UPT, UR26, 0x1, UPT ;  /* 0x000000011a00788c */ /* 0x002fe4000bf05270 */
[----:B---3--:R-:W-:Y:S02]  /*0eb0*/  UIMAD.WIDE.U32 UR8, UR4, UR27, URZ ;  /* 0x0000001b040872a5 */ /* 0x008fe4000f8e00ff */
[----:B--2---:R-:W-:-:S02]  /*0ec0*/  UIMAD.WIDE.U32 UR10, UR6, UR24, URZ ;  /* 0x00000018060a72a5 */ /* 0x004fc4000f8e00ff */
[----:B----4-:R-:W-:Y:S02]  /*0ed0*/  UISETP.NE.AND UP2, UPT, UR20, 0x1, UPT ;  /* 0x000000011400788c */ /* 0x010fe4000bf45270 */
[----:B------:R-:W-:Y:S01]  /*0ee0*/  UISETP.NE.AND UP4, UPT, UR19, 0x1, UPT ;  /* 0x000000011300788c */ /* 0x000fe2000bf85270 */
[----:B------:R-:W-:Y:S02]  /*0ef0*/  UMOV UR8, UR9 ;  /* 0x0000000900087c82 */ /* 0x000fe40008000000 */
[----:B------:R-:W-:Y:S01]  /*0f00*/  UMOV UR10, UR11 ;  /* 0x0000000b000a7c82 */ /* 0x000fe20008000000 */
[----:B------:R-:W-:Y:S02]  /*0f10*/  @UP0 USHF.R.U32.HI UR4, URZ, UR5, UR8 ;  /* 0x00000005ff040299 */ /* 0x000fe40008011608 */
[----:B------:R-:W-:Y:S02]  /*0f20*/  UIMAD.WIDE.U32 UR12, UR21, UR27, URZ ;  /* 0x0000001b150c72a5 */ /* 0x000fe4000f8e00ff */
[----:B------:R-:W-:-:S02]  /*0f30*/  UIMAD.WIDE.U32 UR8, UR4, UR16, URZ ;  /* 0x00000010040872a5 */ /* 0x000fc4000f8e00ff */
[----:B------:R-:W-:Y:S02]  /*0f40*/  @UP2 USHF.R.U32.HI UR6, URZ, UR25, UR10 ;  /* 0x00000019ff062299 */ /* 0x000fe4000801160a */
[----:B------:R-:W-:Y:S02]  /*0f50*/  UIMAD.WIDE.U32 UR14, UR28, UR24, URZ ;  /* 0x000000181c0e72a5 */ /* 0x000fe4000f8e00ff */
[----:B------:R-:W-:Y:S01]  /*0f60*/  UIMAD.WIDE.U32 UR10, UR6, UR16, URZ ;  /* 0x00000010060a72a5 */ /* 0x000fe2000f8e00ff */
[----:B------:R-:W-:Y:S01]  /*0f70*/  UMOV UR12, UR13 ;  /* 0x0000000d000c7c82 */ /* 0x000fe20008000000 */
[----:B------:R-:W-:Y:S01]  /*0f80*/  UMOV UR8, UR9 ;  /* 0x0000000900087c82 */ /* 0x000fe20008000000 */
[----:B------:R-:W-:Y:S02]  /*0f90*/  USHF.R.U32.HI UR12, URZ, UR5, UR12 ;  /* 0x00000005ff0c7299 */ /* 0x000fe4000801160c */
[----:B------:R-:W-:Y:S01]  /*0fa0*/  @UP4 USHF.R.U32.HI UR4, URZ, UR17, UR8 ;  /* 0x00000011ff044299 */ /* 0x000fe20008011608 */
[----:B------:R-:W-:Y:S01]  /*0fb0*/  UMOV UR14, UR15 ;  /* 0x0000000f000e7c82 */ /* 0x000fe20008000000 */
[----:B------:R-:W-:Y:S01]  /*0fc0*/  UMOV UR10, UR11 ;  /* 0x0000000b000a7c82 */ /* 0x000fe20008000000 */
[----:B------:R-:W-:-:S02]  /*0fd0*/  USHF.R.U32.HI UR14, URZ, UR25, UR14 ;  /* 0x00000019ff0e7299 */ /* 0x000fc4000801160e */
[----:B------:R-:W-:Y:S02]  /*0fe0*/  USEL UR5, UR21, UR12, !UP0 ;  /* 0x0000000c15057287 */ /* 0x000fe4000c000000 */
[----:B------:R-:W-:Y:S02]  /*0ff0*/  @UP4 USHF.R.U32.HI UR6, URZ, UR17, UR10 ;  /* 0x00000011ff064299 */ /* 0x000fe4000801160a */
[----:B------:R-:W-:Y:S02]  /*1000*/  UIMAD UR7, UR4, UR19, URZ ;  /* 0x00000013040772a4 */ /* 0x000fe4000f8e02ff */
[----:B------:R-:W-:Y:S02]  /*1010*/  USEL UR4, UR28, UR14, !UP2 ;  /* 0x0000000e1c047287 */ /* 0x000fe4000d000000 */
[----:B------:R-:W-:Y:S02]  /*1020*/  UIMAD UR10, UR6, UR19, URZ ;  /* 0x00000013060a72a4 */ /* 0x000fe4000f8e02ff */
[----:B------:R-:W-:-:S02]  /*1030*/  UISETP.GE.AND UP0, UPT, UR5, UR7, UPT ;  /* 0x000000070500728c */ /* 0x000fc4000bf06270 */
[----:B------:R-:W-:Y:S02]  /*1040*/  UIMAD.WIDE.U32 UR8, UR5, UR16, URZ ;  /* 0x00000010050872a5 */ /* 0x000fe4000f8e00ff */
[----:B------:R-:W-:Y:S02]  /*1050*/  UISETP.GE.OR UP0, UPT, UR4, UR10, UP0 ;  /* 0x0000000a0400728c */ /* 0x000fe40008706670 */
[----:B------:R-:W-:Y:S02]  /*1060*/  UIMAD.WIDE.U32 UR10, UR4, UR16, URZ ;  /* 0x00000010040a72a5 */ /* 0x000fe4000f8e00ff */
[----:B------:R-:W-:Y:S01]  /*1070*/  UIADD3 UR10, UPT, UPT, -UR4, URZ, URZ ;  /* 0x000000ff040a7290 */ /* 0x000fe2000fffe1ff */
[----:B------:R-:W-:Y:S01]  /*1080*/  UMOV UR8, UR9 ;  /* 0x0000000900087c82 */ /* 0x000fe20008000000 */
[----:B------:R-:W-:Y:S02]  /*1090*/  UIADD3 UR9, UPT, UPT, -UR5, URZ, URZ ;  /* 0x000000ff05097290 */ /* 0x000fe4000fffe1ff */
[----:B------:R-:W-:-:S03]  /*10a0*/  USHF.R.U32.HI UR8, URZ, UR17, UR8 ;  /* 0x00000011ff087299 */ /* 0x000fc60008011608 */
[----:B------:R-:W-:Y:S01]  /*10b0*/  @!UP0 UMOV UR7, UR11 ;  /* 0x0000000b00078c82 */ /* 0x000fe20008000000 */
[----:B------:R-:W-:Y:S02]  /*10c0*/  UIMAD UR21, UR26, UR9, UR21 ;  /* 0x000000091a1572a4 */ /* 0x000fe4000f8e0215 */
[----:B------:R-:W-:Y:S02]  /*10d0*/  USEL UR8, UR5, UR8, !UP4 ;  /* 0x0000000805087287 */ /* 0x000fe4000e000000 */
[----:B------:R-:W-:Y:S02]  /*10e0*/  @!UP0 USHF.R.U32.HI UR7, URZ, UR17, UR7 ;  /* 0x00000011ff078299 */ /* 0x000fe40008011607 */
[----:B------:R-:W-:Y:S02]  /*10f0*/  UIADD3 UR9, UPT, UPT, -UR8, URZ, URZ ;  /* 0x000000ff08097290 */ /* 0x000fe4000fffe1ff */
[----:B------:R-:W-:Y:S02]  /*1100*/  @!UP0 USEL UR7, UR4, UR7, !UP4 ;  /* 0x0000000704078287 */ /* 0x000fe4000e000000 */
[----:B------:R-:W-:-:S02]  /*1110*/  UIMAD UR9, UR19, UR9, UR5 ;  /* 0x00000009130972a4 */ /* 0x000fc4000f8e0205 */
[----:B------:R-:W-:Y:S02]  /*1120*/  @!UP0 UIADD3 UR8, UPT, UPT, UR8, -UR7, URZ ;  /* 0x8000000708088290 */ /* 0x000fe4000fffe0ff */
[----:B------:R-:W-:Y:S02]  /*1130*/  @!UP0 UIMAD UR7, UR9, UR6, UR7 ;  /* 0x00000006090782a4 */ /* 0x000fe4000f8e0207 */
[----:B------:R-:W-:Y:S02]  /*1140*/  @!UP0 UIMAD UR5, UR8, UR19, UR4 ;  /* 0x00000013080582a4 */ /* 0x000fe4000f8e0204 */
[----:B------:R-:W-:Y:S02]  /*1150*/  UIMAD UR6, UR20, UR10, UR28 ;  /* 0x0000000a140672a4 */ /* 0x000fe4000f8e021c */
[----:B------:R-:W-:Y:S01]  /*1160*/  UIMAD UR21, UR5, UR26, UR21 ;  /* 0x0000001a051572a4 */ /* 0x000fe2000f8e0215 */
[----:B------:R-:W-:Y:S02]  /*1170*/  @!UP0 UMOV UR4, UR7 ;  /* 0x0000000700048c82 */ /* 0x000fe40008000000 */
[----:B------:R-:W-:-:S12]  /*1180*/  UIMAD UR28, UR4, UR20, UR6 ;  /* 0x00000014041c72a4 */ /* 0x000fd8000f8e0206 */
.L_x_14:
[----:B------:R-:W1:Y:S02]  /*1190*/  LDCU UR4, c[0x0][0xc30] ;  /* 0x00018600ff0477ac */ /* 0x000e640008000800 */
[----:B-1----:R-:W-:-:S09]  /*11a0*/  UISETP.NE.AND UP0, UPT, UR4, 0x1, UPT ;  /* 0x000000010400788c */ /* 0x002fd2000bf05270 */
[----:B------:R-:W-:Y:S05]  /*11b0*/  BRA.U UP0, `(.L_x_15) ;  /* 0x0000000100447547 */ /* 0x000fea000b800000 */
[----:B------:R-:W1:Y:S01]  /*11c0*/  LDCU.128 UR8, c[0x0][0xc10] ;  /* 0x00018200ff0877ac */ /* 0x000e620008000c00 */
[----:B------:R-:W2:Y:S01]  /*11d0*/  LDCU UR12, c[0x0][0xc0c] ;  /* 0x00018180ff0c77ac */ /* 0x000ea20008000800 */
[----:B------:R-:W3:Y:S01]  /*11e0*/  LDCU UR13, c[0x0][0xc20] ;  /* 0x00018400ff0d77ac */ /* 0x000ee20008000800 */
[----:B-1----:R-:W-:Y:S02]  /*11f0*/  UIMAD.WIDE.U32 UR6, UR28, UR8, URZ ;  /* 0x000000081c0672a5 */ /* 0x002fe4000f8e00ff */
[----:B------:R-:W-:Y:S02]  /*1200*/  UIMAD.WIDE.U32 UR4, UR21, UR11, URZ ;  /* 0x0000000b150472a5 */ /* 0x000fe4000f8e00ff */
[----:B--2---:R-:W-:Y:S02]  /*1210*/  UISETP.NE.AND UP2, UPT, UR12, 0x1, UPT ;  /* 0x000000010c00788c */ /* 0x004fe4000bf45270 */
[----:B------:R-:W-:Y:S01]  /*1220*/  UISETP.NE.AND UP0, UPT, UR10, 0x1, UPT ;  /* 0x000000010a00788c */ /* 0x000fe2000bf05270 */
[----:B------:R-:W-:-:S02]  /*1230*/  UMOV UR6, UR7 ;  /* 0x0000000700067c82 */ /* 0x000fc40008000000 */
[----:B------:R-:W-:Y:S01]  /*1240*/  UMOV UR4, UR5 ;  /* 0x0000000500047c82 */ /* 0x000fe20008000000 */
[----:B------:R-:W-:Y:S02]  /*1250*/  USHF.R.U32.HI UR6, URZ, UR9, UR6 ;  /* 0x00000009ff067299 */ /* 0x000fe40008011606 */
[----:B---3--:R-:W-:Y:S02]  /*1260*/  USHF.R.U32.HI UR4, URZ, UR13, UR4 ;  /* 0x0000000dff047299 */ /* 0x008fe40008011604 */
[----:B------:R-:W-:Y:S02]  /*1270*/  USEL UR5, UR28, UR6, !UP2 ;  /* 0x000000061c057287 */ /* 0x000fe4000d000000 */
[----:B------:R-:W-:-:S04]  /*1280*/  USEL UR4, UR21, UR4, !UP0 ;  /* 0x0000000415047287 */ /* 0x000fc8000c000000 */
[----:B------:R-:W-:Y:S02]  /*1290*/  UIADD3 UR6, UPT, UPT, UR5, -UR4, URZ ;  /* 0x8000000405067290 */ /* 0x000fe4000fffe0ff */
[----:B------:R-:W-:Y:S02]  /*12a0*/  UIADD3 UR4, UPT, UPT, -UR5, UR4, URZ ;  /* 0x0000000405047290 */ /* 0x000fe4000fffe1ff */
[----:B------:R-:W-:Y:S02]  /*12b0*/  UIMAD UR21, UR6, UR10, UR21 ;  /* 0x0000000a061572a4 */ /* 0x000fe4000f8e0215 */
[----:B------:R-:W-:-:S12]  /*12c0*/  UIMAD UR28, UR4, UR12, UR28 ;  /* 0x0000000c041c72a4 */ /* 0x000fd8000f8e021c */
.L_x_15:
[----:B------:R-:W-:Y:S01]  /*12d0*/  BAR.SYNC.DEFER_BLOCKING 0x0 ;  /* 0x0000000000007b1d */ /* 0x000fe20000010000 */
[----:B------:R-:W-:Y:S01]  /*12e0*/  UISETP.NE.AND UP0, UPT, UR18, 0x2, UPT ;  /* 0x000000021200788c */ /* 0x000fe2000bf05270 */
[----:B------:R-:W-:Y:S02]  /*12f0*/  ISETP.NE.OR P3, PT, R0, 0x2, !P3 ;  /* 0x000000020000780c */ /* 0x000fe40005f65670 */
[----:B------:R-:W-:Y:S02]  /*1300*/  LOP3.LUT R0, R59, 0x1f, RZ, 0xc0, !PT ;  /* 0x0000001f3b007812 */ /* 0x000fe400078ec0ff */
[----:B------:R-:W1:Y:S04]  /*1310*/  LDCU UR39, c[0x0][0xc24] ;  /* 0x00018480ff2777ac */ /* 0x000e680008000800 */
[----:B------:R-:W-:Y:S05]  /*1320*/  BRA.U UP0, `(.L_x_16) ;  /* 0x0000002100c07547 */ /* 0x000fea000b800000 */
[----:B------:R-:W2:Y:S01]  /*1330*/  LDCU UR7, c[0x0][0x394] ;  /* 0x00007280ff0777ac */ /* 0x000ea20008000800 */
[----:B------:R-:W-:Y:S01]  /*1340*/  PLOP3.LUT P1, PT, PT, PT, UP3, 0x80, 0x8 ;  /* 0x000000000008781c */ /* 0x000fe20003f2f038 */
[----:B------:R-:W-:Y:S01]  /*1350*/  IMAD.MOV.U32 R3, RZ, RZ, RZ ;  /* 0x000000ffff037224 */ /* 0x000fe200078e00ff */
[----:B------:R-:W-:Y:S01]  /*1360*/  ISETP.EQ.OR P2, PT, R0, RZ, P3 ;  /* 0x000000ff0000720c */ /* 0x000fe20001f42670 */
[----:B------:R-:W3:Y:S01]  /*1370*/  LDCU UR6, c[0x0][0x5d8] ;  /* 0x0000bb00ff0677ac */ /* 0x000ee20008000800 */
[----:B------:R-:W-:Y:S01]  /*1380*/  PLOP3.LUT P1, PT, P1, PT, PT, 0x8, 0x80 ;  /* 0x000000000080781c */ /* 0x000fe20000f2e170 */
[----:B------:R-:W4:Y:S01]  /*1390*/  LDCU UR75, c[0x0][0x370] ;  /* 0x00006e00ff4b77ac */ /* 0x000f220008000800 */
[----:B------:R-:W1:Y:S01]  /*13a0*/  LDCU.64 UR66, c[0x0][0x348] ;  /* 0x00006900ff4277ac */ /* 0x000e620008000a00 */
[----:B------:R-:W1:Y:S01]  /*13b0*/  LDCU UR74, c[0x0][0x374] ;  /* 0x00006e80ff4a77ac */ /* 0x000e620008000800 */
[----:B--2---:R-:W-:Y:S02]  /*13c0*/  UIADD3 UR5, UPT, UPT, UR7, 0x1f, URZ ;  /* 0x0000001f07057890 */ /* 0x004fe4000fffe0ff */
[----:B---3--:R-:W-:-:S02]  /*13d0*/  UIADD3 UR6, UPT, UPT, UR6, 0x3f, URZ ;  /* 0x0000003f06067890 */ /* 0x008fc4000fffe0ff */
[----:B------:R-:W-:Y:S02]  /*13e0*/  USHF.R.S32.HI UR4, URZ, 0x1f, UR5 ;  /* 0x0000001fff047899 */ /* 0x000fe40008011405 */
[----:B------:R-:W-:Y:S02]  /*13f0*/  UIADD3 UR8, UPT, UPT, UR7, 0x3e, URZ ;  /* 0x0000003e07087890 */ /* 0x000fe4000fffe0ff */
[----:B------:R-:W-:Y:S02]  /*1400*/  ULEA.HI UR4, UR4, UR5, URZ, 0x5 ;  /* 0x0000000504047291 */ /* 0x000fe4000f8f28ff */
[----:B------:R-:W-:Y:S02]  /*1410*/  UIADD3 UR5, UPT, UPT, UR7, -0x1, URZ ;  /* 0xffffffff07057890 */ /* 0x000fe4000fffe0ff */
[----:B------:R-:W-:Y:S01]  /*1420*/  USHF.R.S32.HI UR77, URZ, 0x5, UR4 ;  /* 0x00000005ff4d7899 */ /* 0x000fe20008011404 */
[----:B------:R-:W-:Y:S01]  /*1430*/  IMAD.U32 R2, RZ, RZ, UR8 ;  /* 0x00000008ff027e24 */ /* 0x000fe2000f8e00ff */
[----:B------:R-:W-:-:S02]  /*1440*/  USHF.R.S32.HI UR4, URZ, 0x1f, UR6 ;  /* 0x0000001fff047899 */ /* 0x000fc40008011406 */
[----:B------:R-:W-:Y:S02]  /*1450*/  UISETP.LT.U32.AND UP0, UPT, UR77, 0x8, UPT ;  /* 0x000000084d00788c */ /* 0x000fe4000bf01070 */
[----:B------:R-:W-:Y:S02]  /*1460*/  UISETP.GE.U32.AND UP1, UPT, UR5, -0x3f, UPT ;  /* 0xffffffc10500788c */ /* 0x000fe4000bf26070 */
[----:B------:R-:W-:Y:S02]  /*1470*/  ULEA.HI UR4, UR4, UR6, URZ, 0x6 ;  /* 0x0000000604047291 */ /* 0x000fe4000f8f30ff */
[----:B------:R-:W-:Y:S02]  /*1480*/  USEL UR76, UR77, 0x8, UP0 ;  /* 0x000000084d4c7887 */ /* 0x000fe40008000000 */
[----:B------:R-:W-:Y:S02]  /*1490*/  USHF.R.S32.HI UR73, URZ, 0x6, UR4 ;  /* 0x00000006ff497899 */ /* 0x000fe40008011404 */
[----:B------:R-:W-:-:S02]  /*14a0*/  UIADD3 UR4, UPT, UPT, UR77, -UR76, URZ ;  /* 0x8000004c4d047290 */ /* 0x000fc4000fffe0ff */
[----:B------:R-:W-:Y:S02]  /*14b0*/  UIADD3 UR63, UPT, UPT, UR76, -0x1, URZ ;  /* 0xffffffff4c3f7890 */ /* 0x000fe4000fffe0ff */
[----:B------:R-:W-:Y:S02]  /*14c0*/  @UP1 UIADD3 UR63, UPT, UPT, UR76, URZ, URZ ;  /* 0x000000ff4c3f1290 */ /* 0x000fe4000fffe0ff */
[----:B------:R-:W-:Y:S01]  /*14d0*/  IMAD.U32 R0, RZ, RZ, UR4 ;  /* 0x00000004ff007e24 */ /* 0x000fe2000f8e00ff */
[----:B------:R-:W-:Y:S01]  /*14e0*/  UMOV UR38, 0x1 ;  /* 0x0000000100267882 */ /* 0x000fe20000000000 */
[----:B------:R-:W-:Y:S01]  /*14f0*/  UIADD3 UR63, UPT, UPT, UR63, 0x1, URZ ;  /* 0x000000013f3f7890 */ /* 0x000fe2000fffe0ff */
[----:B-1--4-:R-:W-:-:S11]  /*1500*/  UMOV UR47, URZ ;  /* 0x000000ff002f7c82 */ /* 0x012fd60008000000 */
.L_x_32:
[----:B------:R-:W-:Y:S01]  /*1510*/  IMAD.U32 R5, RZ, RZ, UR73 ;  /* 0x00000049ff057e24 */ /* 0x000fe2000f8e00ff */
[----:B------:R-:W1:Y:S01]  /*1520*/  LDCU UR72, c[0x0][0x5dc] ;  /* 0x0000bb80ff4877ac */ /* 0x000e620008000800 */
[----:B------:R-:W-:-:S03]  /*1530*/  R2UR UR11, R2 ;  /* 0x00000000020b72ca */ /* 0x000fc600000e0000 */
[-C--:B------:R-:W-:Y:S01]  /*1540*/  IABS R0, R5.reuse ;  /* 0x0000000500007213 */ /* 0x080fe20000000000 */
[----:B------:R-:W2:Y:S01]  /*1550*/  LDCU UR71, c[0x0][0x5e0] ;  /* 0x0000bc00ff4777ac */ /* 0x000ea20008000800 */
[----:B------:R-:W-:Y:S02]  /*1560*/  IABS R5, R5 ;  /* 0x0000000500057213 */ /* 0x000fe40000000000 */
[----:B------:R-:W-:Y:S01]  /*1570*/  R2UR UR6, R0 ;  /* 0x00000000000672ca */ /* 0x000fe200000e0000 */
[----:B------:R-:W-:Y:S01]  /*1580*/  UMOV UR46, 0x400 ;  /* 0x00000400002e7882 */ /* 0x000fe20000000000 */
[----:B------:R-:W-:Y:S01]  /*1590*/  USHF.L.U32 UR42, UR28, 0x7, URZ ;  /* 0x000000071c2a7899 */ /* 0x000fe200080006ff */
[----:B------:R-:W-:Y:S01]  /*15a0*/  UMOV UR26, URZ ;  /* 0x000000ff001a7c82 */ /* 0x000fe20008000000 */
[----:B-1----:R-:W-:-:S09]  /*15b0*/  IMAD.U32 R4, RZ, RZ, UR72 ;  /* 0x00000048ff047e24 */ /* 0x002fd2000f8e00ff */
[----:B------:R-:W1:Y:S08]  /*15c0*/  I2F.RP R0, UR6 ;  /* 0x0000000600007d06 */ /* 0x000e700008209400 */
[----:B-1----:R-:W1:Y:S02]  /*15d0*/  MUFU.RCP R0, R0 ;  /* 0x0000000000007308 */ /* 0x002e640000001000 */
[----:B-1----:R-:W-:-:S06]  /*15e0*/  VIADD R0, R0, 0xffffffe ;  /* 0x0ffffffe00007836 */ /* 0x002fcc0000000000 */
[----:B------:R-:W1:Y:S02]  /*15f0*/  F2I.FTZ.U32.TRUNC.NTZ R0, R0 ;  /* 0x0000000000007305 */ /* 0x000e64000021f000 */
[----:B-1----:R-:W-:Y:S02]  /*1600*/  R2UR UR5, R0 ;  /* 0x00000000000572ca */ /* 0x002fe400000e0000 */
[----:B------:R-:W-:Y:S01]  /*1610*/  IABS R0, R4 ;  /* 0x0000000400007213 */ /* 0x000fe20000000000 */
[----:B------:R-:W-:-:S03]  /*1620*/  IMAD.U32 R4, RZ, RZ, UR21 ;  /* 0x00000015ff047e24 */ /* 0x000fc6000f8e00ff */
[----:B------:R-:W-:Y:S01]  /*1630*/  R2UR UR8, R0 ;  /* 0x00000000000872ca */ /* 0x000fe200000e0000 */
[----:B------:R-:W-:Y:S01]  /*1640*/  IMAD.MOV R0, RZ, RZ, -R5 ;  /* 0x000000ffff007224 */ /* 0x000fe200078e0a05 */
[----:B------:R-:W-:-:S04]  /*1650*/  IABS R4, R4 ;  /* 0x0000000400047213 */ /* 0x000fc80000000000 */
[----:B------:R-:W-:Y:S01]  /*1660*/  R2UR UR9, R4 ;  /* 0x00000000040972ca */ /* 0x000fe200000e0000 */
[----:B------:R-:W-:-:S04]  /*1670*/  UIADD3 UR4, UPT, UPT, URZ, -UR5, URZ ;  /* 0x80000005ff047290 */ /* 0x000fc8000fffe0ff */
[----:B------:R-:W-:Y:S02]  /*1680*/  UIMAD UR7, UR4, UR6, URZ ;  /* 0x00000006040772a4 */ /* 0x000fe4000f8e02ff */
[----:B------:R-:W1:Y:S01]  /*1690*/  I2F.RP R4, UR8 ;  /* 0x0000000800047d06 */ /* 0x000e620008209400 */
[----:B------:R-:W-:Y:S02]  /*16a0*/  UMOV UR4, URZ ;  /* 0x000000ff00047c82 */ /* 0x000fe40008000000 */
[----:B------:R-:W-:Y:S02]  /*16b0*/  UIMAD.WIDE.U32 UR4, UR5, UR7, UR4 ;  /* 0x00000007050472a5 */ /* 0x000fe4000f8e0004 */
[----:B------:R-:W-:-:S05]  /*16c0*/  R2UR UR7, R0 ;  /* 0x00000000000772ca */ /* 0x000fca00000e0000 */
[----:B------:R-:W-:Y:S02]  /*16d0*/  UMOV UR4, UR5 ;  /* 0x0000000500047c82 */ /* 0x000fe40008000000 */
[----:B------:R-:W-:Y:S01]  /*16e0*/  UIMAD.WIDE.U32 UR4, UR4, UR9, URZ ;  /* 0x00000009040472a5 */ /* 0x000fe2000f8e00ff */
[----:B-1----:R-:W1:Y:S06]  /*16f0*/  MUFU.RCP R0, R4 ;  /* 0x0000000400007308 */ /* 0x002e6c0000001000 */
[----:B------:R-:W-:Y:S02]  /*1700*/  UMOV UR4, UR5 ;  /* 0x0000000500047c82 */ /* 0x000fe40008000000 */
[----:B------:R-:W-:-:S04]  /*1710*/  UIMAD UR5, UR4, UR7, UR9 ;  /* 0x00000007040572a4 */ /* 0x000fc8000f8e0209 */
[----:B------:R-:W-:Y:S01]  /*1720*/  UISETP.GT.U32.AND UP0, UPT, UR6, UR5, UPT ;  /* 0x000000050600728c */ /* 0x000fe2000bf04070 */
[----:B-1----:R-:W-:-:S10]  /*1730*/  VIADD R0, R0, 0xffffffe ;  /* 0x0ffffffe00007836 */ /* 0x002fd40000000000 */
[----:B------:R-:W-:Y:S01]  /*1740*/  @!UP0 UIADD3 UR5, UPT, UPT, UR5, -UR6, URZ ;  /* 0x8000000605058290 */ /* 0x000fe2000fffe0ff */
[----:B------:R-:W1:Y:S01]  /*1750*/  F2I.FTZ.U32.TRUNC.NTZ R0, R0 ;  /* 0x0000000000007305 */ /* 0x000e62000021f000 */
[----:B------:R-:W-:Y:S02]  /*1760*/  @!UP0 UIADD3 UR4, UPT, UPT, UR4, 0x1, URZ ;  /* 0x0000000104048890 */ /* 0x000fe4000fffe0ff */
[----:B------:R-:W-:Y:S02]  /*1770*/  UISETP.GE.U32.AND UP1, UPT, UR5, UR6, UPT ;  /* 0x000000060500728c */ /* 0x000fe4000bf26070 */
[----:B------:R-:W-:-:S04]  /*1780*/  ULOP3.LUT UR5, UR21, UR73, URZ, 0x3c, !UPT ;  /* 0x0000004915057292 */ /* 0x000fc8000f8e3cff */
[----:B------:R-:W-:-:S05]  /*1790*/  UISETP.GE.AND UP0, UPT, UR5, URZ, UPT ;  /* 0x000000ff0500728c */ /* 0x000fca000bf06270 */
[----:B------:R-:W-:Y:S01]  /*17a0*/  @UP1 UIADD3 UR4, UPT, UPT, UR4, 0x1, URZ ;  /* 0x0000000104041890 */ /* 0x000fe2000fffe0ff */
[----:B-1----:R-:W-:Y:S01]  /*17b0*/  R2UR UR5, R0 ;  /* 0x00000000000572ca */ /* 0x002fe200000e0000 */
[----:B------:R-:W-:Y:S01]  /*17c0*/  UISETP.NE.AND UP1, UPT, UR73, URZ, UPT ;  /* 0x000000ff4900728c */ /* 0x000fe2000bf25270 */
[----:B--2---:R-:W-:-:S04]  /*17d0*/  IMAD.U32 R0, RZ, RZ, UR71 ;  /* 0x00000047ff007e24 */ /* 0x004fc8000f8e00ff */
[----:B------:R-:W-:Y:S01]  /*17e0*/  UMOV UR7, UR4 ;  /* 0x0000000400077c82 */ /* 0x000fe20008000000 */
[----:B------:R-:W-:Y:S01]  /*17f0*/  IABS R0, R0 ;  /* 0x0000000000007213 */ /* 0x000fe20000000000 */
[----:B------:R-:W-:-:S03]  /*1800*/  @!UP0 UIADD3 UR7, UPT, UPT, -UR7, URZ, URZ ;  /* 0x000000ff07078290 */ /* 0x000fc6000fffe1ff */
[----:B------:R-:W-:Y:S01]  /*1810*/  R2UR UR9, R0 ;  /* 0x00000000000972ca */ /* 0x000fe200000e0000 */
[----:B------:R-:W-:Y:S02]  /*1820*/  @!UP1 ULOP3.LUT UR7, URZ, UR73, URZ, 0x33, !UPT ;  /* 0x00000049ff079292 */ /* 0x000fe4000f8e33ff */
[----:B------:R-:W-:-:S04]  /*1830*/  UIADD3 UR4, UPT, UPT, URZ, -UR5, URZ ;  /* 0x80000005ff047290 */ /* 0x000fc8000fffe0ff */
[----:B------:R-:W-:Y:S01]  /*1840*/  IMAD.U32 R4, RZ, RZ, UR7 ;  /* 0x00000007ff047e24 */ /* 0x000fe2000f8e00ff */
[----:B------:R-:W-:-:S03]  /*1850*/  UIMAD UR6, UR4, UR8, URZ ;  /* 0x00000008040672a4 */ /* 0x000fc6000f8e02ff */
[----:B------:R-:W-:Y:S01]  /*1860*/  UMOV UR4, URZ ;  /* 0x000000ff00047c82 */ /* 0x000fe20008000000 */
[----:B------:R-:W-:Y:S01]  /*1870*/  IABS R4, R4 ;  /* 0x0000000400047213 */ /* 0x000fe20000000000 */
[----:B------:R-:W-:Y:S01]  /*1880*/  UIMAD.WIDE.U32 UR4, UR5, UR6, UR4 ;  /* 0x00000006050472a5 */ /* 0x000fe2000f8e0004 */
[----:B------:R-:W1:Y:S02]  /*1890*/  I2F.RP R0, UR9 ;  /* 0x0000000900007d06 */ /* 0x000e640008209400 */
[----:B------:R-:W-:Y:S01]  /*18a0*/  R2UR UR10, R4 ;  /* 0x00000000040a72ca */ /* 0x000fe200000e0000 */
[----:B------:R-:W-:-:S03]  /*18b0*/  IMAD.U32 R4, RZ, RZ, UR38 ;  /* 0x00000026ff047e24 */ /* 0x000fc6000f8e00ff */
[----:B------:R-:W-:Y:S02]  /*18c0*/  UMOV UR4, UR5 ;  /* 0x0000000500047c82 */ /* 0x000fe40008000000 */
[----:B------:R-:W-:-:S07]  /*18d0*/  SHF.L.U32 R4, R4, 0x1f, RZ ;  /* 0x0000001f04047819 */ /* 0x000fce00000006ff */
[----:B------:R-:W-:Y:S01]  /*18e0*/  UIMAD.WIDE.U32 UR4, UR4, UR10, URZ ;  /* 0x0000000a040472a5 */ /* 0x000fe2000f8e00ff */
[----:B-1----:R-:W1:Y:S06]  /*18f0*/  MUFU.RCP R0, R0 ;  /* 0x0000000000007308 */ /* 0x002e6c0000001000 */
[----:B------:R-:W-:Y:S02]  /*1900*/  UMOV UR4, UR5 ;  /* 0x0000000500047c82 */ /* 0x000fe40008000000 */
[----:B------:R-:W-:-:S04]  /*1910*/  UIADD3 UR5, UPT, UPT, -UR4, URZ, URZ ;  /* 0x000000ff04057290 */ /* 0x000fc8000fffe1ff */
[----:B------:R-:W-:-:S04]  /*1920*/  UIMAD UR5, UR8, UR5, UR10 ;  /* 0x00000005080572a4 */ /* 0x000fc8000f8e020a */
[----:B------:R-:W-:Y:S01]  /*1930*/  UISETP.GT.U32.AND UP0, UPT, UR8, UR5, UPT ;  /* 0x000000050800728c */ /* 0x000fe2000bf04070 */
[----:B-1----:R-:W-:-:S06]  /*1940*/  VIADD R0, R0, 0xffffffe ;  /* 0x0ffffffe00007836 */ /* 0x002fcc0000000000 */
[----:B------:R-:W1:Y:S04]  /*1950*/  F2I.FTZ.U32.TRUNC.NTZ R0, R0 ;  /* 0x0000000000007305 */ /* 0x000e68000021f000 */
[----:B------:R-:W-:Y:S02]  /*1960*/  @!UP0 UIADD3 UR5, UPT, UPT, UR5, -UR8, URZ ;  /* 0x8000000805058290 */ /* 0x000fe4000fffe0ff */
[----:B------:R-:W-:Y:S02]  /*1970*/  @!UP0 UIADD3 UR4, UPT, UPT, UR4, 0x1, URZ ;  /* 0x0000000104048890 */ /* 0x000fe4000fffe0ff */
[----:B------:R-:W-:Y:S01]  /*1980*/  UISETP.GE.U32.AND UP1, UPT, UR5, UR8, UPT ;  /* 0x000000080500728c */ /* 0x000fe2000bf26070 */
[----:B------:R-:W2:Y:S01]  /*1990*/  S2UR UR8, SR_CgaCtaId ;  /* 0x00000000000879c3 */ /* 0x000ea20000008800 */
[----:B------:R-:W-:-:S04]  /*19a0*/  ULOP3.LUT UR5, UR7, UR72, URZ, 0x3c, !UPT ;  /* 0x0000004807057292 */ /* 0x000fc8000f8e3cff */
[----:B------:R-:W-:-:S03]  /*19b0*/  UISETP.GE.AND UP0, UPT, UR5, URZ, UPT ;  /* 0x000000ff0500728c */ /* 0x000fc6000bf06270 */
[----:B-1----:R-:W-:Y:S02]  /*19c0*/  R2UR UR5, R0 ;  /* 0x00000000000572ca */ /* 0x002fe400000e0000 */
[----:B------:R-:W-:Y:S02]  /*19d0*/  @UP1 UIADD3 UR4, UPT, UPT, UR4, 0x1, URZ ;  /* 0x0000000104041890 */ /* 0x000fe4000fffe0ff */
[----:B------:R-:W-:-:S05]  /*19e0*/  UISETP.NE.AND UP1, UPT, UR72, URZ, UPT ;  /* 0x000000ff4800728c */ /* 0x000fca000bf25270 */
[----:B------:R-:W-:Y:S02]  /*19f0*/  UMOV UR6, UR4 ;  /* 0x0000000400067c82 */ /* 0x000fe40008000000 */
[----:B------:R-:W-:Y:S02]  /*1a00*/  @!UP0 UIADD3 UR6, UPT, UPT, -UR6, URZ, URZ ;  /* 0x000000ff06068290 */ /* 0x000fe4000fffe1ff */
[----:B------:R-:W-:Y:S02]  /*1a10*/  UIADD3 UR4, UPT, UPT, URZ, -UR5, URZ ;  /* 0x80000005ff047290 */ /* 0x000fe4000fffe0ff */
[----:B------:R-:W-:Y:S02]  /*1a20*/  @!UP1 ULOP3.LUT UR6, URZ, UR72, URZ, 0x33, !UPT ;  /* 0x00000048ff069292 */ /* 0x000fe4000f8e33ff */
[----:B--2---:R-:W-:-:S04]  /*1a30*/  ULEA UR46, UR8, UR46, 0x18 ;  /* 0x0000002e082e7291 */ /* 0x004fc8000f8ec0ff */
[----:B------:R-:W-:Y:S01]  /*1a40*/  ULEA UR8, UR47, UR46, 0x3 ;  /* 0x0000002e2f087291 */ /* 0x000fe2000f8e18ff */
[----:B------:R-:W-:-:S05]  /*1a50*/  IMAD.U32 R0, RZ, RZ, UR6 ;  /* 0x00000006ff007e24 */ /* 0x000fca000f8e00ff */
[----:B------:R-:W-:-:S03]  /*1a60*/  IABS R0, R0 ;  /* 0x0000000000007213 */ /* 0x000fc60000000000 */
[----:B------:R1:W2:Y:S01]  /*1a70*/  SYNCS.PHASECHK.TRANS64.TRYWAIT P0, [UR8+0x40], R4 ;  /* 0x00004004ff0075a7 */ /* 0x0002a20008001108 */
[----:B------:R-:W-:Y:S01]  /*1a80*/  R2UR UR10, R0 ;  /* 0x00000000000a72ca */ /* 0x000fe200000e0000 */
[----:B------:R-:W-:-:S03]  /*1a90*/  UIMAD UR8, UR4, UR9, URZ ;  /* 0x00000009040872a4 */ /* 0x000fc6000f8e02ff */
[----:B------:R-:W-:Y:S02]  /*1aa0*/  UMOV UR4, URZ ;  /* 0x000000ff00047c82 */ /* 0x000fe40008000000 */
[----:B------:R-:W-:Y:S02]  /*1ab0*/  UIMAD.WIDE.U32 UR4, UR5, UR8, UR4 ;  /* 0x00000008050472a5 */ /* 0x000fe4000f8e0004 */
[----:B------:R-:W-:-:S04]  /*1ac0*/  UIADD3 UR8, UPT, UPT, -UR6, URZ, URZ ;  /* 0x000000ff06087290 */ /* 0x000fc8000fffe1ff */
[----:B------:R-:W-:Y:S01]  /*1ad0*/  UIMAD UR72, UR72, UR8, UR7 ;  /* 0x00000008484872a4 */ /* 0x000fe2000f8e0207 */
[----:B------:R-:W-:Y:S02]  /*1ae0*/  UMOV UR4, UR5 ;  /* 0x0000000500047c82 */ /* 0x000fe40008000000 */
[----:B------:R-:W-:-:S07]  /*1af0*/  UIMAD.WIDE.U32 UR4, UR4, UR10, URZ ;  /* 0x0000000a040472a5 */ /* 0x000fce000f8e00ff */
[----:B------:R-:W-:Y:S02]  /*1b00*/  UMOV UR4, UR5 ;  /* 0x0000000500047c82 */ /* 0x000fe40008000000 */
[----:B------:R-:W-:-:S04]  /*1b10*/  UIADD3 UR5, UPT, UPT, -UR4, URZ, URZ ;  /* 0x000000ff04057290 */ /* 0x000fc8000fffe1ff */
[----:B------:R-:W-:-:S04]  /*1b20*/  UIMAD UR5, UR9, UR5, UR10 ;  /* 0x00000005090572a4 */ /* 0x000fc8000f8e020a */
[----:B------:R-:W-:-:S11]  /*1b30*/  UISETP.GT.U32.AND UP0, UPT, UR9, UR5, UPT ;  /* 0x000000050900728c */ /* 0x000fd6000bf04070 */
[----:B------:R-:W-:Y:S02]  /*1b40*/  @!UP0 UIADD3 UR5, UPT, UPT, UR5, -UR9, URZ ;  /* 0x8000000905058290 */ /* 0x000fe4000fffe0ff */
[----:B------:R-:W-:Y:S02]  /*1b50*/  @!UP0 UIADD3 UR4, UPT, UPT, UR4, 0x1, URZ ;  /* 0x0000000104048890 */ /* 0x000fe4000fffe0ff */
[----:B------:R-:W-:Y:S02]  /*1b60*/  UISETP.GE.U32.AND UP1, UPT, UR5, UR9, UPT ;  /* 0x000000090500728c */ /* 0x000fe4000bf26070 */
[----:B------:R-:W-:-:S04]  /*1b70*/  ULOP3.LUT UR5, UR6, UR71, URZ, 0x3c, !UPT ;  /* 0x0000004706057292 */ /* 0x000fc8000f8e3cff */
[----:B------:R-:W-:-:S05]  /*1b80*/  UISETP.GE.AND UP0, UPT, UR5, URZ, UPT ;  /* 0x000000ff0500728c */ /* 0x000fca000bf06270 */
[----:B------:R-:W-:Y:S02]  /*1b90*/  @UP1 UIADD3 UR4, UPT, UPT, UR4, 0x1, URZ ;  /* 0x0000000104041890 */ /* 0x000fe4000fffe0ff */
[----:B------:R-:W-:-:S05]  /*1ba0*/  UISETP.NE.AND UP1, UPT, UR71, URZ, UPT ;  /* 0x000000ff4700728c */ /* 0x000fca000bf25270 */
[----:B------:R-:W-:Y:S01]  /*1bb0*/  UMOV UR68, UR4 ;  /* 0x0000000400447c82 */ /* 0x000fe20008000000 */
[----:B------:R-:W-:Y:S02]  /*1bc0*/  UIADD3 UR4, UPT, UPT, -UR7, URZ, URZ ;  /* 0x000000ff07047290 */ /* 0x000fe4000fffe1ff */
[----:B------:R-:W-:Y:S02]  /*1bd0*/  @!UP0 UIADD3 UR68, UPT, UPT, -UR68, URZ, URZ ;  /* 0x000000ff44448290 */ /* 0x000fe4000fffe1ff */
[----:B------:R-:W-:Y:S02]  /*1be0*/  UISETP.GE.U32.AND UP0, UPT, UR11, 0x3f, UPT ;  /* 0x0000003f0b00788c */ /* 0x000fe4000bf06070 */
[----:B------:R-:W-:Y:S02]  /*1bf0*/  @!UP1 ULOP3.LUT UR68, URZ, UR71, URZ, 0x33, !UPT ;  /* 0x00000047ff449292 */ /* 0x000fe4000f8e33ff */
[----:B------:R-:W-:Y:S02]  /*1c00*/  UIMAD UR4, UR73, UR4, UR21 ;  /* 0x00000004490472a4 */ /* 0x000fe4000f8e0215 */
[----:B------:R-:W-:-:S02]  /*1c10*/  UIADD3 UR5, UPT, UPT, -UR68, URZ, URZ ;  /* 0x000000ff44057290 */ /* 0x000fc4000fffe1ff */
[----:B------:R-:W-:Y:S02]  /*1c20*/  USHF.L.U32 UR18, UR4, 0x6, URZ ;  /* 0x0000000604127899 */ /* 0x000fe400080006ff */
[----:B------:R-:W-:Y:S01]  /*1c30*/  UIMAD UR71, UR71, UR5, UR6 ;  /* 0x00000005474772a4 */ /* 0x000fe2000f8e0206 */
[----:B-1----:R-:W-:Y:S11]  /*1c40*/  BRA.U !UP0, `(.L_x_17) ;  /* 0x0000000508bc7547 */ /* 0x002ff6000b800000 */
[----:B------:R-:W1:Y:S01]  /*1c50*/  LDCU.64 UR6, c[0x0][0x5c0] ;  /* 0x0000b800ff0677ac */ /* 0x000e620008000a00 */
[----:B------:R-:W1:Y:S01]  /*1c60*/  LDCU.64 UR4, c[0x0][0x5f8] ;  /* 0x0000bf00ff0477ac */ /* 0x000e620008000a00 */
[----:B------:R-:W3:Y:S01]  /*1c70*/  LDCU UR8, c[0x0][0x5c8] ;  /* 0x0000b900ff0877ac */ /* 0x000ee20008000800 */
[----:B------:R-:W3:Y:S01]  /*1c80*/  LDCU UR60, c[0x0][0x600] ;  /* 0x0000c000ff3c77ac */ /* 0x000ee20008000800 */
[----:B------:R-:W4:Y:S01]  /*1c90*/  LDCU UR31, c[0x0][0x5a8] ;  /* 0x0000b500ff1f77ac */ /* 0x000f220008000800 */
[----:B------:R-:W2:Y:S01]  /*1ca0*/  LDCU UR30, c[0x0][0x59c] ;  /* 0x0000b380ff1e77ac */ /* 0x000ea20008000800 */
[----:B-1----:R-:W-:Y:S02]  /*1cb0*/  UIMAD UR62, UR72, UR6, UR4 ;  /* 0x00000006483e72a4 */ /* 0x002fe4000f8e0204 */
[----:B------:R-:W-:Y:S01]  /*1cc0*/  UIMAD UR61, UR71, UR7, UR5 ;  /* 0x00000007473d72a4 */ /* 0x000fe2000f8e0205 */
[----:B------:R-:W1:Y:S01]  /*1cd0*/  LDCU UR27, c[0x0][0x590] ;  /* 0x0000b200ff1b77ac */ /* 0x000e620008000800 */
[----:B------:R-:W1:Y:S01]  /*1ce0*/  LDCU UR35, c[0x0][0x594] ;  /* 0x0000b280ff2377ac */ /* 0x000e620008000800 */
[----:B------:R-:W1:Y:S01]  /*1cf0*/  LDCU UR34, c[0x0][0x598] ;  /* 0x0000b300ff2277ac */ /* 0x000e620008000800 */
[----:B------:R-:W1:Y:S01]  /*1d00*/  LDCU UR33, c[0x0][0x5ac] ;  /* 0x0000b580ff2177ac */ /* 0x000e620008000800 */
[----:B------:R-:W1:Y:S01]  /*1d10*/  LDCU UR32, c[0x0][0x5b0] ;  /* 0x0000b600ff2077ac */ /* 0x000e620008000800 */
[----:B------:R-:W1:Y:S01]  /*1d20*/  LDCU UR5, c[0x0][0x5cc] ;  /* 0x0000b980ff0577ac */ /* 0x000e620008000800 */
[----:B------:R-:W1:Y:S01]  /*1d30*/  LDCU UR4, c[0x0][0x5ec] ;  /* 0x0000bd80ff0477ac */ /* 0x000e620008000800 */
[----:B------:R-:W1:Y:S01]  /*1d40*/  LDCU.64 UR28, c[0x0][0x5a0] ;  /* 0x0000b400ff1c77ac */ /* 0x000e620008000a00 */
[----:B------:R-:W1:Y:S01]  /*1d50*/  LDCU.64 UR24, c[0x0][0x5d0] ;  /* 0x0000ba00ff1877ac */ /* 0x000e620008000a00 */
[----:B------:R-:W1:Y:S01]  /*1d60*/  LDCU.64 UR6, c[0x0][0x5f0] ;  /* 0x0000be00ff0677ac */ /* 0x000e620008000a00 */
[----:B------:R-:W-:-:S02]  /*1d70*/  UIADD3 UR58, UPT, UPT, UR42, 0x20, URZ ;  /* 0x000000202a3a7890 */ /* 0x000fc4000fffe0ff */
[----:B------:R-:W-:Y:S02]  /*1d80*/  UIADD3 UR54, UPT, UPT, UR42, 0x40, URZ ;  /* 0x000000402a367890 */ /* 0x000fe4000fffe0ff */
[----:B------:R-:W-:Y:S02]  /*1d90*/  UIADD3 UR50, UPT, UPT, UR42, 0x60, URZ ;  /* 0x000000602a327890 */ /* 0x000fe4000fffe0ff */
[----:B------:R-:W-:Y:S02]  /*1da0*/  UIADD3 UR10, UPT, UPT, UR18, 0x20, URZ ;  /* 0x00000020120a7890 */ /* 0x000fe4000fffe0ff */
[----:B---3--:R-:W-:Y:S01]  /*1db0*/  UIMAD UR60, UR68, UR8, UR60 ;  /* 0x00000008443c72a4 */ /* 0x008fe2000f8e023c */
[----:B------:R-:W-:Y:S01]  /*1dc0*/  UMOV UR23, URZ ;  /* 0x000000ff00177c82 */ /* 0x000fe20008000000 */
[----:B--2-4-:R-:W-:-:S10]  /*1dd0*/  UMOV UR11, UR47 ;  /* 0x0000002f000b7c82 */ /* 0x014fd40008000000 */
.L_x_22:
[----:B---3--:R-:W-:Y:S01]  /*1de0*/  @!P3 MOV R4, 0x6000 ;  /* 0x000060000004b802 */ /* 0x008fe20000000f00 */
[----:B------:R-:W-:Y:S01]  /*1df0*/  ULEA UR41, UR11, UR46, 0x3 ;  /* 0x0000002e0b297291 */ /* 0x000fe2000f8e18ff */
[----:B------:R-:W-:Y:S11]  /*1e00*/  @P0 BRA `(.L_x_18) ;  /* 0x0000000000100947 */ /* 0x000ff60003800000 */
[----:B------:R-:W-:Y:S04]  /*1e10*/  MOV R5, UR38 ;  /* 0x0000002600057c02 */ /* 0x000fe80008000f00 */
[----:B------:R-:W-:Y:S04]  /*1e20*/  SHF.L.U32 R5, R5, 0x1f, RZ ;  /* 0x0000001f05057819 */ /* 0x000fe800000006ff */
[----:B------:R-:W2:Y:S02]  /*1e30*/  SYNCS.PHASECHK.TRANS64.TRYWAIT P0, [UR41+0x40], R5 ;  /* 0x00004005ff0075a7 */ /* 0x000ea40008001129 */
[----:B--2---:R-:W-:Y:S05]  /*1e40*/  @!P0 BRA `(.L_x_19) ;  /* 0x0000008000048947 */ /* 0x004fea0003800000 */
.L_x_18:
[----:B------:R3:W-:Y:S01]  /*1e50*/  @!P3 SYNCS.ARRIVE.TRANS64 RZ, [UR41], R4 ;  /* 0x00000004ffffb9a7 */ /* 0x0007e20008000029 */
[----:B------:R-:W-:Y:S04]  /*1e60*/  BSSY.RECONVERGENT B0, `(.L_x_20) ;  /* 0x0000003000007945 */ /* 0x000fe80003800200 */
[----:B------:R-:W-:Y:S05]  /*1e70*/  @P2 BRA `(.L_x_21) ;  /* 0x0000000000042947 */ /* 0x000fea0003800000 */
[----:B-1----:R-:W-:Y:S05]  /*1e80*/  BPT.TRAP 0x1 ;  /* 0x000000040000795c */ /* 0x002fea0000300000 */
.L_x_21:
[----:B-1----:R-:W-:Y:S05]  /*1e90*/  BSYNC.RECONVERGENT B0 ;  /* 0x0000000000007941 */ /* 0x002fea0003800200 */
.L_x_20:
[----:B------:R-:W-:Y:S02]  /*1ea0*/  UIADD3 UR8, UPT, UPT, UR11, 0x1, URZ ;  /* 0x000000010b087890 */ /* 0x000fe4000fffe0ff */
[----:B------:R-:W-:Y:S02]  /*1eb0*/  USHF.L.U32 UR43, UR23, 0x5, URZ ;  /* 0x00000005172b7899 */ /* 0x000fe400080006ff */
[----:B------:R-:W-:Y:S02]  /*1ec0*/  UISETP.NE.AND UP0, UPT, UR8, 0x8, UPT ;  /* 0x000000080800788c */ /* 0x000fe4000bf05270 */
[----:B------:R-:W-:Y:S02]  /*1ed0*/  ULEA UR16, UR11, UR46, 0xe ;  /* 0x0000002e0b107291 */ /* 0x000fe4000f8e70ff */
[----:B------:R-:W-:Y:S02]  /*1ee0*/  USEL UR9, URZ, 0x1, UP0 ;  /* 0x00000001ff097887 */ /* 0x000fe40008000000 */
[----:B------:R-:W-:Y:S02]  /*1ef0*/  USEL UR47, UR8, URZ, UP0 ;  /* 0x000000ff082f7287 */ /* 0x000fe40008000000 */
[----:B------:R-:W-:Y:S02]  /*1f00*/  ULOP3.LUT UR38, UR38, UR9, URZ, 0x3c, !UPT ;  /* 0x0000000926267292 */ /* 0x000fe4000f8e3cff */
[----:B------:R-:W-:Y:S02]  /*1f10*/  ULEA UR8, UR47, UR46, 0x3 ;  /* 0x0000002e2f087291 */ /* 0x000fe4000f8e18ff */
[----:B------:R-:W-:Y:S02]  /*1f20*/  ULEA UR20, UR11, UR46, 0xd ;  /* 0x0000002e0b147291 */ /* 0x000fe4000f8e68ff */
[----:B------:R-:W-:Y:S01]  /*1f30*/  UISETP.NE.AND UP2, UPT, UR27, 0x1, UPT ;  /* 0x000000011b00788c */ /* 0x000fe2000bf45270 */
[----:B--2---:R-:W-:Y:S01]  /*1f40*/  MOV R0, UR38 ;  /* 0x0000002600007c02 */ /* 0x004fe20008000f00 */
[----:B------:R-:W-:Y:S02]  /*1f50*/  UIADD3 UR36, UP1, UPT, UR66, 0x80, URZ ;  /* 0x0000008042247890 */ /* 0x000fe4000ff3e0ff */
[----:B------:R-:W-:Y:S01]  /*1f60*/  UISETP.NE.AND UP3, UPT, UR30, 0x1, UPT ;  /* 0x000000011e00788c */ /* 0x000fe2000bf65270 */
[----:B------:R-:W-:Y:S01]  /*1f70*/  SHF.L.U32 R0, R0, 0x1f, RZ ;  /* 0x0000001f00007819 */ /* 0x000fe200000006ff */
[----:B------:R-:W-:Y:S02]  /*1f80*/  UIADD3.X UR37, UPT, UPT, URZ, UR67, URZ, UP1, !UPT ;  /* 0x00000043ff257290 */ /* 0x000fe40008ffe4ff */
[----:B------:R-:W-:Y:S01]  /*1f90*/  UIADD3 UR40, UPT, UPT, UR16, 0x8400, URZ ;  /* 0x0000840010287890 */ /* 0x000fe2000fffe0ff */
[----:B------:R4:W1:Y:S01]  /*1fa0*/  SYNCS.PHASECHK.TRANS64.TRYWAIT P0, [UR8+0x40], R0 ;  /* 0x00004000ff0075a7 */ /* 0x0008620008001108 */
[----:B------:R-:W-:Y:S02]  /*1fb0*/  UIMAD.WIDE.U32 UR8, UR43, UR35, URZ ;  /* 0x000000232b0872a5 */ /* 0x000fe4000f8e00ff */
[----:B------:R-:W-:Y:S02]  /*1fc0*/  ULEA UR14, UR61, UR62, 0x5 ;  /* 0x0000003e3d0e7291 */ /* 0x000fe4000f8e28ff */
[----:B------:R-:W-:Y:S02]  /*1fd0*/  UIADD3 UR56, UPT, UPT, UR16, 0x9400, URZ ;  /* 0x0000940010387890 */ /* 0x000fe4000fffe0ff */
[----:B------:R-:W-:Y:S02]  /*1fe0*/  ULEA UR21, UR60, UR14, 0xa ;  /* 0x0000000e3c157291 */ /* 0x000fe4000f8e50ff */
[----:B------:R-:W-:Y:S02]  /*1ff0*/  UISETP.NE.AND UP4, UPT, UR31, 0x1, UPT ;  /* 0x000000011f00788c */ /* 0x000fe4000bf85270 */
[----:B------:R-:W-:Y:S02]  /*2000*/  UIADD3 UR52, UPT, UPT, UR16, 0xa400, URZ ;  /* 0x0000a40010347890 */ /* 0x000fe4000fffe0ff */
[----:B------:R-:W-:Y:S02]  /*2010*/  UIADD3 UR48, UPT, UPT, UR16, 0xb400, URZ ;  /* 0x0000b40010307890 */ /* 0x000fe4000fffe0ff */
[----:B------:R-:W-:Y:S02]  /*2020*/  UIADD3 UR44, UP0, UPT, UR66, 0x180, URZ ;  /* 0x00000180422c7890 */ /* 0x000fe4000ff1e0ff */
[----:B------:R-:W-:Y:S02]  /*2030*/  UIADD3 UR16, UPT, UPT, UR20, 0x28400, URZ ;  /* 0x0002840014107890 */ /* 0x000fe4000fffe0ff */
[----:B------:R-:W-:Y:S02]  /*2040*/  UIADD3.X UR45, UPT, UPT, URZ, UR67, URZ, UP0, !UPT ;  /* 0x00000043ff2d7290 */ /* 0x000fe400087fe4ff */
[----:B------:R-:W-:Y:S01]  /*2050*/  UIADD3 UR23, UPT, UPT, UR23, 0x1, URZ ;  /* 0x0000000117177890 */ /* 0x000fe2000fffe0ff */
[----:B------:R-:W-:Y:S01]  /*2060*/  UMOV UR64, 0x0 ;  /* 0x0000000000407882 */ /* 0x000fe20000000000 */
[----:B------:R-:W-:Y:S02]  /*2070*/  UMOV UR65, 0x10000000 ;  /* 0x1000000000417882 */ /* 0x000fe40000000000 */
[----:B------:R-:W-:Y:S01]  /*2080*/  UISETP.NE.AND UP0, UPT, UR23, UR63, UPT ;  /* 0x0000003f1700728c */ /* 0x000fe2000bf05270 */
[----:B------:R-:W-:Y:S01]  /*2090*/  UTMALDG.2D [UR40], [UR36], desc[UR64] ;  /* 0x00004028240075b4 */ /* 0x000fe20008009000 */
[----:B------:R-:W-:Y:S01]  /*20a0*/  UMOV UR57, UR41 ;  /* 0x0000002900397c82 */ /* 0x000fe20008000000 */
[----:B------:R-:W-:Y:S01]  /*20b0*/  UMOV UR59, UR43 ;  /* 0x0000002b003b7c82 */ /* 0x000fe20008000000 */
[----:B------:R-:W-:Y:S01]  /*20c0*/  UMOV UR53, UR41 ;  /* 0x0000002900357c82 */ /* 0x000fe20008000000 */
[----:B------:R-:W-:Y:S01]  /*20d0*/  UMOV UR55, UR43 ;  /* 0x0000002b00377c82 */ /* 0x000fe20008000000 */
[----:B------:R-:W-:Y:S01]  /*20e0*/  UMOV UR49, UR41 ;  /* 0x0000002900317c82 */ /* 0x000fe20008000000 */
[----:B------:R-:W-:Y:S01]  /*20f0*/  UMOV UR51, UR43 ;  /* 0x0000002b00337c82 */ /* 0x000fe20008000000 */
[----:B------:R-:W-:Y:S01]  /*2100*/  UMOV UR17, UR41 ;  /* 0x0000002900117c82 */ /* 0x000fe20008000000 */
[----:B------:R-:W-:Y:S01]  /*2110*/  UTMALDG.2D [UR56], [UR36], desc[UR64] ;  /* 0x00004038240075b4 */ /* 0x000fe20008009000 */
[----:B------:R-:W-:Y:S01]  /*2120*/  UMOV UR8, UR9 ;  /* 0x0000000900087c82 */ /* 0x000fe20008000000 */
[----:B------:R-:W-:Y:S01]  /*2130*/  UMOV UR9, UR41 ;  /* 0x0000002900097c82 */ /* 0x000fe20008000000 */
[----:B------:R-:W-:Y:S01]  /*2140*/  USHF.R.U32.HI UR11, URZ, UR34, UR8 ;  /* 0x00000022ff0b7299 */ /* 0x000fe20008011608 */
[----:B------:R-:W-:Y:S03]  /*2150*/  UMOV UR26, UR63 ;  /* 0x0000003f001a7c82 */ /* 0x000fe60008000000 */
[----:B------:R-:W-:Y:S01]  /*2160*/  USEL UR11, UR43, UR11, !UP2 ;  /* 0x0000000b2b0b7287 */ /* 0x000fe2000d000000 */
[----:B------:R-:W-:Y:S03]  /*2170*/  UTMALDG.2D [UR52], [UR36], desc[UR64] ;  /* 0x00004034240075b4 */ /* 0x000fe60008009000 */
[----:B------:R-:W-:Y:S01]  /*2180*/  UIMAD.WIDE.U32 UR12, UR11, UR28, URZ ;  /* 0x0000001c0b0c72a5 */ /* 0x000fe2000f8e00ff */
[----:B------:R-:W-:Y:S06]  /*2190*/  UTMALDG.2D [UR48], [UR36], desc[UR64] ;  /* 0x00004030240075b4 */ /* 0x000fec0008009000 */
[----:B------:R-:W-:Y:S02]  /*21a0*/  UMOV UR8, UR13 ;  /* 0x0000000d00087c82 */ /* 0x000fe40008000000 */
[----:B------:R-:W-:Y:S04]  /*21b0*/  USHF.R.U32.HI UR8, URZ, UR29, UR8 ;  /* 0x0000001dff087299 */ /* 0x000fe80008011608 */
[----:B------:R-:W-:Y:S02]  /*21c0*/  USEL UR12, UR11, UR8, !UP3 ;  /* 0x000000080b0c7287 */ /* 0x000fe4000d800000 */
[----:B------:R-:W-:Y:S02]  /*21d0*/  UIADD3 UR8, UPT, UPT, -UR11, URZ, URZ ;  /* 0x000000ff0b087290 */ /* 0x000fe4000fffe1ff */
[----:B------:R-:W-:Y:S02]  /*21e0*/  UIMAD.WIDE.U32 UR14, UR12, UR33, URZ ;  /* 0x000000210c0e72a5 */ /* 0x000fe4000f8e00ff */
[----:B------:R-:W-:Y:S04]  /*21f0*/  UIMAD UR19, UR27, UR8, UR43 ;  /* 0x000000081b1372a4 */ /* 0x000fe8000f8e022b */
[----:B------:R-:W-:Y:S01]  /*2200*/  UIMAD UR19, UR19, UR5, UR4 ;  /* 0x00000005131372a4 */ /* 0x000fe2000f8e0204 */
[----:B------:R-:W-:Y:S01]  /*2210*/  UMOV UR8, UR15 ;  /* 0x0000000f00087c82 */ /* 0x000fe20008000000 */
[----:B------:R-:W-:Y:S02]  /*2220*/  UPRMT UR15, UR21, 0x5410, URZ ;  /* 0x00005410150f7896 */ /* 0x000fe400080000ff */
[----:B------:R-:W-:Y:S02]  /*2230*/  USHF.R.U32.HI UR13, URZ, UR32, UR8 ;  /* 0x00000020ff0d7299 */ /* 0x000fe40008011608 */
[----:B------:R-:W-:Y:S02]  /*2240*/  UIADD3 UR8, UPT, UPT, UR20, 0x29400, URZ ;  /* 0x0002940014087890 */ /* 0x000fe4000fffe0ff */
[----:B------:R-:W-:Y:S02]  /*2250*/  USEL UR22, UR12, UR13, !UP4 ;  /* 0x0000000d0c167287 */ /* 0x000fe4000e000000 */
[----:B------:R-:W-:Y:S02]  /*2260*/  UIADD3 UR13, UPT, UPT, -UR12, URZ, URZ ;  /* 0x000000ff0c0d7290 */ /* 0x000fe4000fffe1ff */
[----:B------:R-:W-:Y:S02]  /*2270*/  UIADD3 UR14, UPT, UPT, -UR22, URZ, URZ ;  /* 0x000000ff160e7290 */ /* 0x000fe4000fffe1ff */
[----:B------:R-:W-:Y:S02]  /*2280*/  UIMAD UR11, UR30, UR13, UR11 ;  /* 0x0000000d1e0b72a4 */ /* 0x000fe4000f8e020b */
[----:B------:R-:W-:Y:S02]  /*2290*/  UIMAD UR12, UR31, UR14, UR12 ;  /* 0x0000000e1f0c72a4 */ /* 0x000fe4000f8e020c */
[----:B------:R-:W-:Y:S02]  /*22a0*/  UIMAD UR20, UR11, UR24, UR6 ;  /* 0x000000180b1472a4 */ /* 0x000fe4000f8e0206 */
[----:B------:R-:W-:Y:S01]  /*22b0*/  UIMAD UR21, UR12, UR25, UR7 ;  /* 0x000000190c1572a4 */ /* 0x000fe2000f8e0207 */
[----:B------:R-:W-:Y:S01]  /*22c0*/  UMOV UR11, UR19 ;  /* 0x00000013000b7c82 */ /* 0x000fe20008000000 */
[----:B------:R-:W-:Y:S03]  /*22d0*/  UMOV UR14, UR22 ;  /* 0x00000016000e7c82 */ /* 0x000fe60008000000 */
[----:B------:R-:W-:Y:S02]  /*22e0*/  UMOV UR12, UR20 ;  /* 0x00000014000c7c82 */ /* 0x000fe40008000000 */
[----:B------:R-:W-:Y:S02]  /*22f0*/  UMOV UR13, UR21 ;  /* 0x00000015000d7c82 */ /* 0x000fe40008000000 */
[----:B------:R-:W-:Y:S01]  /*2300*/  UTMALDG.5D.IM2COL [UR16], [UR44], UR15 ;  /* 0x000000102c0073b4 */ /* 0x000fe2000806000f */
[----:B------:R2:W-:Y:S02]  /*2310*/  UTMALDG.5D.IM2COL [UR8], [UR44], UR15 ;  /* 0x000000082c0073b4 */ /* 0x0005e4000806000f */
[----:B--2---:R-:W-:Y:S01]  /*2320*/  UMOV UR11, UR47 ;  /* 0x0000002f000b7c82 */ /* 0x004fe20008000000 */
[----:B-1--4-:R-:W-:Y:S05]  /*2330*/  BRA.U UP0, `(.L_x_22) ;  /* 0xfffffff900a87547 */ /* 0x012fea000b83ffff */
.L_x_17:
[----:B------:R-:W-:Y:S01]  /*2340*/  ULEA UR4, UR47, UR46, 0x3 ;  /* 0x0000002e2f047291 */ /* 0x000fe2000f8e18ff */
[----:B------:R-:W-:Y:S01]  /*2350*/  MOV R0, UR38 ;  /* 0x0000002600007c02 */ /* 0x000fe20008000f00 */
[----:B------:R-:W-:Y:S01]  /*2360*/  @!P1 SYNCS.ARRIVE.TRANS64.A1T0 RZ, [UR46+0xc8], RZ ;  /* 0x0000c8ffffff99a7 */ /* 0x000fe2000810002e */
[----:B------:R-:W-:Y:S02]  /*2370*/  UISETP.GT.AND UP0, UPT, UR77, UR76, UPT ;  /* 0x0000004c4d00728c */ /* 0x000fe4000bf04270 */
[----:B------:R-:W-:-:S04]  /*2380*/  SHF.L.U32 R0, R0, 0x1f, RZ ;  /* 0x0000001f00007819 */ /* 0x000fc800000006ff */
[----:B--2---:R1:W2:Y:S03]  /*2390*/  SYNCS.PHASECHK.TRANS64.TRYWAIT P0, [UR4+0x40], R0 ;  /* 0x00004000ff0075a7 */ /* 0x0042a60008001104 */
[----:B------:R-:W-:Y:S05]  /*23a0*/  BRA.U !UP0, `(.L_x_23) ;  /* 0x0000000508bc7547 */ /* 0x000fea000b800000 */
[----:B------:R-:W4:Y:S01]  /*23b0*/  LDCU.64 UR6, c[0x0][0x5c0] ;  /* 0x0000b800ff0677ac */ /* 0x000f220008000a00 */
[----:B------:R-:W4:Y:S01]  /*23c0*/  LDCU.64 UR4, c[0x0][0x5f8] ;  /* 0x0000bf00ff0477ac */ /* 0x000f220008000a00 */
[----:B------:R-:W3:Y:S01]  /*23d0*/  LDCU UR8, c[0x0][0x5c8] ;  /* 0x0000b900ff0877ac */ /* 0x000ee20008000800 */
[----:B------:R-:W3:Y:S01]  /*23e0*/  LDCU UR35, c[0x0][0x600] ;  /* 0x0000c000ff2377ac */ /* 0x000ee20008000800 */
[----:B------:R-:W-:Y:S01]  /*23f0*/  UIADD3 UR9, UPT, UPT, UR77, -UR76, URZ ;  /* 0x8000004c4d097290 */ /* 0x000fe2000fffe0ff */
[----:B------:R-:W1:Y:S01]  /*2400*/  LDCU UR30, c[0x0][0x5a8] ;  /* 0x0000b500ff1e77ac */ /* 0x000e620008000800 */
[----:B----4-:R-:W-:Y:S02]  /*2410*/  UIMAD UR62, UR72, UR6, UR4 ;  /* 0x00000006483e72a4 */ /* 0x010fe4000f8e0204 */
[----:B------:R-:W-:Y:S02]  /*2420*/  UIMAD UR60, UR71, UR7, UR5 ;  /* 0x00000007473c72a4 */ /* 0x000fe4000f8e0205 */
[----:B------:R-:W-:Y:S01]  /*2430*/  UIADD3 UR61, UPT, UPT, UR9, UR26, URZ ;  /* 0x0000001a093d7290 */ /* 0x000fe2000fffe0ff */
[----:B------:R-:W4:Y:S01]  /*2440*/  LDCU UR27, c[0x0][0x59c] ;  /* 0x0000b380ff1b77ac */ /* 0x000f220008000800 */
        /* <DEDUP_REMOVED lines=15> */
[----:B----4-:R-:W-:-:S11]  /*2540*/  UMOV UR11, UR47 ;  /* 0x0000002f000b7c82 */ /* 0x010fd60008000000 */
.L_x_28:
[----:B--2---:R-:W-:Y:S01]  /*2550*/  @!P3 MOV R4, 0x6000 ;  /* 0x000060000004b802 */ /* 0x004fe20000000f00 */
[----:B------:R-:W-:Y:S01]  /*2560*/  ULEA UR41, UR11, UR46, 0x3 ;  /* 0x0000002e0b297291 */ /* 0x000fe2000f8e18ff */
[----:B--2---:R-:W-:Y:S11]  /*2570*/  @P0 BRA `(.L_x_24) ;  /* 0x0000000000100947 */ /* 0x004ff60003800000 */
[----:B------:R-:W-:Y:S04]  /*2580*/  MOV R5, UR38 ;  /* 0x0000002600057c02 */ /* 0x000fe80008000f00 */
[----:B------:R-:W-:Y:S04]  /*2590*/  SHF.L.U32 R5, R5, 0x1f, RZ ;  /* 0x0000001f05057819 */ /* 0x000fe800000006ff */
[----:B------:R-:W2:Y:S02]  /*25a0*/  SYNCS.PHASECHK.TRANS64.TRYWAIT P0, [UR41+0x40], R5 ;  /* 0x00004005ff0075a7 */ /* 0x000ea40008001129 */
[----:B--2---:R-:W-:Y:S05]  /*25b0*/  @!P0 BRA `(.L_x_25) ;  /* 0x0000007800408947 */ /* 0x004fea0003800000 */
.L_x_24:
[----:B------:R2:W-:Y:S01]  /*25c0*/  @!P3 SYNCS.ARRIVE.TRANS64 RZ, [UR41], R4 ;  /* 0x00000004ffffb9a7 */ /* 0x0005e20008000029 */
[----:B------:R-:W-:Y:S04]  /*25d0*/  BSSY.RECONVERGENT B0, `(.L_x_26) ;  /* 0x0000003000007945 */ /* 0x000fe80003800200 */
[----:B------:R-:W-:Y:S05]  /*25e0*/  @P2 BRA `(.L_x_27) ;  /* 0x0000000000042947 */ /* 0x000fea0003800000 */
[----:B-1----:R-:W-:Y:S05]  /*25f0*/  BPT.TRAP 0x1 ;  /* 0x000000040000795c */ /* 0x002fea0000300000 */
.L_x_27:
[----:B-1----:R-:W-:Y:S05]  /*2600*/  BSYNC.RECONVERGENT B0 ;  /* 0x0000000000007941 */ /* 0x002fea0003800200 */
.L_x_26:
        /* <DEDUP_REMOVED lines=10> */
[----:B------:R-:W-:Y:S01]  /*26b0*/  MOV R0, UR38 ;  /* 0x0000002600007c02 */ /* 0x000fe20008000f00 */
        /* <DEDUP_REMOVED lines=31> */
[----:B------:R-:W-:Y:S04]  /*28b0*/  USHF.R.U32.HI UR11, URZ, UR33, UR8 ;  /* 0x00000021ff0b7299 */ /* 0x000fe80008011608 */
        /* <DEDUP_REMOVED lines=28> */
[----:B---3--:R-:W-:Y:S01]  /*2a80*/  UMOV UR11, UR47 ;  /* 0x0000002f000b7c82 */ /* 0x008fe20008000000 */
[----:B-1--4-:R-:W-:Y:S05]  /*2a90*/  BRA.U UP0, `(.L_x_28) ;  /* 0xfffffff900ac7547 */ /* 0x012fea000b83ffff */
.L_x_23:
[----:B--23--:R-:W-:Y:S01]  /*2aa0*/  SHF.L.U32 R4, R3, 0x1f, RZ ;  /* 0x0000001f03047819 */ /* 0x00cfe200000006ff */
[----:B------:R-:W-:-:S03]  /*2ab0*/  NOP ;  /* 0x0000000000007918 */ /* 0x000fc60000000000 */
[----:B------:R-:W2:Y:S02]  /*2ac0*/  SYNCS.PHASECHK.TRANS64.TRYWAIT P0, [UR46+0xd0], R4 ;  /* 0x0000d004ff0075a7 */ /* 0x000ea4000800112e */
[----:B--2---:R-:W-:Y:S05]  /*2ad0*/  @!P0 BRA `(.L_x_29) ;  /* 0x0000007400108947 */ /* 0x004fea0003800000 */
.L_x_130:
[----:B-1----:R-:W1:Y:S01]  /*2ae0*/  LDS.128 R4, [UR46+0x110] ;  /* 0x0001102eff047984 */ /* 0x002e620008000c00 */
[----:B------:R-:W-:Y:S02]  /*2af0*/  UIADD3 UR4, UPT, UPT, UR46, 0xd8, URZ ;  /* 0x000000d82e047890 */ /* 0x000fe4000fffe0ff */
[----:B------:R-:W-:Y:S01]  /*2b00*/  UISETP.GE.AND UP0, UPT, UR39, 0x1, UPT ;  /* 0x000000012700788c */ /* 0x000fe2000bf06270 */
[----:B------:R-:W-:Y:S01]  /*2b10*/  @!PT LDS RZ, [RZ] ;  /* 0x00000000fffff984 */ /* 0x000fe20000000800 */
[----:B------:R-:W-:Y:S01]  /*2b20*/  @!PT LDS RZ, [RZ] ;  /* 0x00000000fffff984 */ /* 0x000fe20000000800 */
[----:B------:R-:W-:Y:S01]  /*2b30*/  @!PT LDS RZ, [RZ] ;  /* 0x00000000fffff984 */ /* 0x000fe20000000800 */
[----:B------:R-:W-:Y:S01]  /*2b40*/  @!PT LDS RZ, [RZ] ;  /* 0x00000000fffff984 */ /* 0x000fe20000000800 */
[----:B------:R2:W-:Y:S06]  /*2b50*/  MEMBAR.ALL.CTA ;  /* 0x0000000000007992 */ /* 0x0005ec0000008000 */
[----:B--2---:R-:W2:Y:S01]  /*2b60*/  FENCE.VIEW.ASYNC.S ;  /* 0x00000000000073c6 */ /* 0x004ea20000000000 */
[----:B------:R-:W-:-:S09]  /*2b70*/  UPRMT UR4, URZ, 0x654, UR4 ;  /* 0x00000654ff047896 */ /* 0x000fd20008000004 */
[----:B--2---:R-:W-:Y:S01]  /*2b80*/  SYNCS.ARRIVE.TRANS64.RED.A1T0 RZ, [UR4], RZ ;  /* 0x000000ffffff79a7 */ /* 0x004fe20008100404 */
[----:B-1----:R-:W-:-:S13]  /*2b90*/  LOP3.LUT P0, RZ, R6, 0x1, RZ, 0xc0, !PT ;  /* 0x0000000106ff7812 */ /* 0x002fda000780c0ff */
[----:B------:R-:W-:Y:S01]  /*2ba0*/  VOTEU.ANY UP1, P0 ;  /* 0x0000000000ff7886 */ /* 0x000fe20000020100 */
[----:B------:R-:W-:-:S13]  /*2bb0*/  PLOP3.LUT P0, PT, PT, PT, UP1, 0x80, 0x8 ;  /* 0x000000000008781c */ /* 0x000fda0003f0f018 */
[----:B------:R-:W-:Y:S02]  /*2bc0*/  @P0 MOV R0, R4 ;  /* 0x0000000400000202 */ /* 0x000fe40000000f00 */
[----:B------:R-:W-:Y:S02]  /*2bd0*/  @P0 LOP3.LUT R4, R5, 0xffff, RZ, 0xc0, !PT ;  /* 0x0000ffff05040812 */ /* 0x000fe400078ec0ff */
[----:B------:R-:W-:Y:S02]  /*2be0*/  @P0 R2UR UR6, R0 ;  /* 0x00000000000602ca */ /* 0x000fe400000e0000 */
[----:B------:R-:W-:-:S11]  /*2bf0*/  @P0 R2UR UR5, R4 ;  /* 0x00000000040502ca */ /* 0x000fd600000e0000 */
[----:B------:R-:W-:Y:S02]  /*2c00*/  @UP1 UMOV UR70, UR6 ;  /* 0x0000000600461c82 */ /* 0x000fe40008000000 */
[----:B------:R-:W-:Y:S01]  /*2c10*/  @UP1 UMOV UR69, UR5 ;  /* 0x0000000500451c82 */ /* 0x000fe20008000000 */
[----:B------:R-:W-:Y:S05]  /*2c20*/  BRA.U !UP0, `(.L_x_30) ;  /* 0x0000000108d47547 */ /* 0x000fea000b800000 */
[----:B------:R-:W1:Y:S01]  /*2c30*/  LDCU.128 UR16, c[0x0][0xc10] ;  /* 0x00018200ff1077ac */ /* 0x000e620008000c00 */
[----:B------:R-:W2:Y:S01]  /*2c40*/  LDCU UR20, c[0x0][0xc20] ;  /* 0x00018400ff1477ac */ /* 0x000ea20008000800 */
[----:B------:R-:W3:Y:S01]  /*2c50*/  LDCU UR13, c[0x0][0xc0c] ;  /* 0x00018180ff0d77ac */ /* 0x000ee20008000800 */
[----:B------:R-:W4:Y:S01]  /*2c60*/  LDCU.64 UR14, c[0x0][0xc28] ;  /* 0x00018500ff0e77ac */ /* 0x000f220008000a00 */
[----:B------:R-:W-:Y:S02]  /*2c70*/  UISETP.NE.AND UP3, UPT, UR39, 0x1, UPT ;  /* 0x000000012700788c */ /* 0x000fe4000bf65270 */
[----:B-1----:R-:W-:Y:S02]  /*2c80*/  UIMAD.WIDE.U32 UR4, UR74, UR19, URZ ;  /* 0x000000134a0472a5 */ /* 0x002fe4000f8e00ff */
[----:B------:R-:W-:Y:S02]  /*2c90*/  UIMAD.WIDE.U32 UR6, UR75, UR16, URZ ;  /* 0x000000104b0672a5 */ /* 0x000fe4000f8e00ff */
[----:B------:R-:W-:-:S02]  /*2ca0*/  UISETP.NE.AND UP0, UPT, UR18, 0x1, UPT ;  /* 0x000000011200788c */ /* 0x000fc4000bf05270 */
[----:B------:R-:W-:Y:S01]  /*2cb0*/  UIMAD.WIDE.U32 UR10, UR69, UR19, URZ ;  /* 0x00000013450a72a5 */ /* 0x000fe2000f8e00ff */
[----:B------:R-:W-:Y:S01]  /*2cc0*/  UMOV UR4, UR5 ;  /* 0x0000000500047c82 */ /* 0x000fe20008000000 */
[----:B---3--:R-:W-:Y:S02]  /*2cd0*/  UISETP.NE.AND UP2, UPT, UR13, 0x1, UPT ;  /* 0x000000010d00788c */ /* 0x008fe4000bf45270 */
[----:B--2---:R-:W-:Y:S02]  /*2ce0*/  USHF.R.U32.HI UR5, URZ, UR20, UR4 ;  /* 0x00000014ff057299 */ /* 0x004fe40008011604 */
[----:B------:R-:W-:Y:S01]  /*2cf0*/  UIMAD.WIDE.U32 UR8, UR70, UR16, URZ ;  /* 0x00000010460872a5 */ /* 0x000fe2000f8e00ff */
[----:B------:R-:W-:Y:S01]  /*2d00*/  UMOV UR4, UR7 ;  /* 0x0000000700047c82 */ /* 0x000fe20008000000 */
[----:B------:R-:W-:Y:S02]  /*2d10*/  USEL UR5, UR74, UR5, !UP0 ;  /* 0x000000054a057287 */ /* 0x000fe4000c000000 */
[----:B------:R-:W-:-:S02]  /*2d20*/  USHF.R.U32.HI UR4, URZ, UR17, UR4 ;  /* 0x00000011ff047299 */ /* 0x000fc40008011604 */
[----:B----4-:R-:W-:Y:S02]  /*2d30*/  UIMAD.WIDE.U32 UR6, UR5, UR14, URZ ;  /* 0x0000000e050672a5 */ /* 0x010fe4000f8e00ff */
[----:B------:R-:W-:Y:S01]  /*2d40*/  USEL UR12, UR75, UR4, !UP2 ;  /* 0x000000044b0c7287 */ /* 0x000fe2000d000000 */
[----:B------:R-:W-:Y:S02]  /*2d50*/  UMOV UR8, UR9 ;  /* 0x0000000900087c82 */ /* 0x000fe40008000000 */
[----:B------:R-:W-:Y:S01]  /*2d60*/  UMOV UR4, UR11 ;  /* 0x0000000b00047c82 */ /* 0x000fe20008000000 */
[----:B------:R-:W-:Y:S01]  /*2d70*/  UIMAD.WIDE.U32 UR10, UR12, UR14, URZ ;  /* 0x0000000e0c0a72a5 */ /* 0x000fe2000f8e00ff */
[----:B------:R-:W-:Y:S01]  /*2d80*/  UMOV UR6, UR7 ;  /* 0x0000000700067c82 */ /* 0x000fe20008000000 */
[----:B------:R-:W-:Y:S02]  /*2d90*/  USHF.R.U32.HI UR4, URZ, UR20, UR4 ;  /* 0x00000014ff047299 */ /* 0x000fe40008011604 */
[----:B------:R-:W-:-:S02]  /*2da0*/  @UP3 USHF.R.U32.HI UR5, URZ, UR15, UR6 ;  /* 0x0000000fff053299 */ /* 0x000fc40008011606 */
[----:B------:R-:W-:Y:S01]  /*2db0*/  USHF.R.U32.HI UR17, URZ, UR17, UR8 ;  /* 0x00000011ff117299 */ /* 0x000fe20008011608 */
[----:B------:R-:W-:Y:S01]  /*2dc0*/  UMOV UR6, UR11 ;  /* 0x0000000b00067c82 */ /* 0x000fe20008000000 */
[----:B------:R-:W-:Y:S02]  /*2dd0*/  USEL UR4, UR69, UR4, !UP0 ;  /* 0x0000000445047287 */ /* 0x000fe4000c000000 */
[----:B------:R-:W-:Y:S02]  /*2de0*/  @UP3 USHF.R.U32.HI UR12, URZ, UR15, UR6 ;  /* 0x0000000fff0c3299 */ /* 0x000fe40008011606 */
[----:B------:R-:W-:Y:S02]  /*2df0*/  UIMAD UR6, UR39, UR5, URZ ;  /* 0x00000005270672a4 */ /* 0x000fe4000f8e02ff */
[----:B------:R-:W-:Y:S02]  /*2e00*/  USEL UR5, UR70, UR17, !UP2 ;  /* 0x0000001146057287 */ /* 0x000fe4000d000000 */
[----:B------:R-:W-:-:S02]  /*2e10*/  UIMAD UR8, UR39, UR12, URZ ;  /* 0x0000000c270872a4 */ /* 0x000fc4000f8e02ff */
[----:B------:R-:W-:Y:S02]  /*2e20*/  UISETP.GE.AND UP0, UPT, UR4, UR6, UPT ;  /* 0x000000060400728c */ /* 0x000fe4000bf06270 */
[----:B------:R-:W-:Y:S02]  /*2e30*/  UIMAD.WIDE.U32 UR6, UR4, UR14, URZ ;  /* 0x0000000e040672a5 */ /* 0x000fe4000f8e00ff */
[----:B------:R-:W-:Y:S02]  /*2e40*/  UISETP.GE.OR UP0, UPT, UR5, UR8, UP0 ;  /* 0x000000080500728c */ /* 0x000fe40008706670 */
[----:B------:R-:W-:Y:S02]  /*2e50*/  UIMAD.WIDE.U32 UR8, UR5, UR14, URZ ;  /* 0x0000000e050872a5 */ /* 0x000fe4000f8e00ff */
[----:B------:R-:W-:Y:S01]  /*2e60*/  UIADD3 UR10, UPT, UPT, -UR4, URZ, URZ ;  /* 0x000000ff040a7290 */ /* 0x000fe2000fffe1ff */
[----:B------:R-:W-:Y:S02]  /*2e70*/  UMOV UR6, UR7 ;  /* 0x0000000700067c82 */ /* 0x000fe40008000000 */
[----:B------:R-:W-:-:S02]  /*2e80*/  USHF.R.U32.HI UR6, URZ, UR15, UR6 ;  /* 0x0000000fff067299 */ /* 0x000fc40008011606 */
[----:B------:R-:W-:Y:S02]  /*2e90*/  UIMAD UR10, UR18, UR10, UR69 ;  /* 0x0000000a120a72a4 */ /* 0x000fe4000f8e0245 */
[----:B------:R-:W-:Y:S01]  /*2ea0*/  USEL UR6, UR4, UR6, !UP3 ;  /* 0x0000000604067287 */ /* 0x000fe2000d800000 */
[----:B------:R-:W-:Y:S01]  /*2eb0*/  @!UP0 UMOV UR7, UR9 ;  /* 0x0000000900078c82 */ /* 0x000fe20008000000 */
[----:B------:R-:W-:Y:S02]  /*2ec0*/  UIADD3 UR9, UPT, UPT, -UR5, URZ, URZ ;  /* 0x000000ff05097290 */ /* 0x000fe4000fffe1ff */
[----:B------:R-:W-:Y:S02]  /*2ed0*/  @!UP0 USHF.R.U32.HI UR7, URZ, UR15, UR7 ;  /* 0x0000000fff078299 */ /* 0x000fe40008011607 */
[----:B------:R-:W-:Y:S02]  /*2ee0*/  UIADD3 UR8, UPT, UPT, -UR6, URZ, URZ ;  /* 0x000000ff06087290 */ /* 0x000fe4000fffe1ff */
[----:B------:R-:W-:-:S02]  /*2ef0*/  @!UP0 USEL UR7, UR5, UR7, !UP3 ;  /* 0x0000000705078287 */ /* 0x000fc4000d800000 */
[----:B------:R-:W-:Y:S02]  /*2f00*/  UIMAD UR8, UR39, UR8, UR4 ;  /* 0x00000008270872a4 */ /* 0x000fe4000f8e0204 */
[----:B------:R-:W-:Y:S02]  /*2f10*/  @!UP0 UIADD3 UR6, UPT, UPT, UR6, -UR7, URZ ;  /* 0x8000000706068290 */ /* 0x000fe4000fffe0ff */
[----:B------:R-:W-:Y:S02]  /*2f20*/  @!UP0 UIMAD UR7, UR8, UR12, UR7 ;  /* 0x0000000c080782a4 */ /* 0x000fe4000f8e0207 */
[----:B------:R-:W-:Y:S02]  /*2f30*/  @!UP0 UIMAD UR4, UR39, UR6, UR5 ;  /* 0x00000006270482a4 */ /* 0x000fe4000f8e0205 */
[----:B------:R-:W-:Y:S02]  /*2f40*/  UIMAD UR6, UR13, UR9, UR70 ;  /* 0x000000090d0672a4 */ /* 0x000fe4000f8e0246 */
[----:B------:R-:W-:Y:S01]  /*2f50*/  UIMAD UR69, UR4, UR18, UR10 ;  /* 0x00000012044572a4 */ /* 0x000fe2000f8e020a */
[----:B------:R-:W-:-:S02]  /*2f60*/  @!UP0 UMOV UR5, UR7 ;  /* 0x0000000700058c82 */ /* 0x000fc40008000000 */
[----:B------:R-:W-:-:S12]  /*2f70*/  UIMAD UR70, UR5, UR13, UR6 ;  /* 0x0000000d054672a4 */ /* 0x000fd8000f8e0206 */
.L_x_30:
        /* <DEDUP_REMOVED lines=20> */
.L_x_31:
[----:B------:R-:W-:Y:S02]  /*30c0*/  R2UR UR5, R54 ;  /* 0x00000000360572ca */ /* 0x000fe400000e0000 */
[----:B------:R-:W-:Y:S02]  /*30d0*/  R2UR UR4, R53 ;  /* 0x00000000350472ca */ /* 0x000fe400000e0000 */
[----:B------:R-:W-:Y:S02]  /*30e0*/  PLOP3.LUT P1, PT, PT, PT, PT, 0x80, 0x8 ;  /* 0x000000000008781c */ /* 0x000fe40003f2f070 */
[----:B------:R-:W-:-:S07]  /*30f0*/  LOP3.LUT R3, R3, 0x1, RZ, 0x3c, !PT ;  /* 0x0000000103037812 */ /* 0x000fce00078e3cff */
[----:B------:R-:W-:Y:S02]  /*3100*/  UIADD3 UR28, UPT, UPT, UR70, UR5, URZ ;  /* 0x00000005461c7290 */ /* 0x000fe4000fffe0ff */
[----:B------:R-:W-:Y:S01]  /*3110*/  UIADD3 UR21, UPT, UPT, UR69, UR4, URZ ;  /* 0x0000000445157290 */ /* 0x000fe2000fffe0ff */
[----:B------:R-:W-:Y:S11]  /*3120*/  BRA.U UP1, `(.L_x_32) ;  /* 0xffffffe101f87547 */ /* 0x000ff6000b83ffff */
[----:B------:R-:W-:Y:S01]  /*3130*/  UIADD3 UR46, UPT, UPT, UR46, 0x40, URZ ;  /* 0x000000402e2e7890 */ /* 0x000fe2000fffe0ff */
[----:B------:R-:W-:-:S03]  /*3140*/  MOV R2, UR38 ;  /* 0x0000002600027c02 */ /* 0x000fc60008000f00 */
[----:B------:R-:W-:Y:S01]  /*3150*/  ULEA UR4, UR47, UR46, 0x3 ;  /* 0x0000002e2f047291 */ /* 0x000fe2000f8e18ff */
[----:B------:R-:W-:-:S08]  /*3160*/  SHF.L.U32 R2, R2, 0x1f, RZ ;  /* 0x0000001f02027819 */ /* 0x000fd000000006ff */
[----:B------:R-:W1:Y:S02]  /*3170*/  SYNCS.PHASECHK.TRANS64.TRYWAIT P0, [UR4], R2 ;  /* 0x00000002ff0075a7 */ /* 0x000e640008001104 */
[----:B-1----:R-:W-:Y:S05]  /*3180*/  @!P0 BRA `(.L_x_33) ;  /* 0x0000006c007c8947 */ /* 0x002fea0003800000 */
.L_x_132:
[----:B------:R-:W-:-:S04]  /*3190*/  UIADD3 UR4, UPT, UPT, UR47, 0x1, URZ ;  /* 0x000000012f047890 */ /* 0x000fc8000fffe0ff */
[----:B------:R-:W-:-:S04]  /*31a0*/  UISETP.NE.AND UP0, UPT, UR4, 0x8, UPT ;  /* 0x000000080400788c */ /* 0x000fc8000bf05270 */
[----:B------:R-:W-:Y:S02]  /*31b0*/  USEL UR5, URZ, 0x1, UP0 ;  /* 0x00000001ff057887 */ /* 0x000fe40008000000 */
[----:B------:R-:W-:Y:S02]  /*31c0*/  USEL UR4, UR4, URZ, UP0 ;  /* 0x000000ff04047287 */ /* 0x000fe40008000000 */
[----:B------:R-:W-:Y:S02]  /*31d0*/  ULOP3.LUT UR6, UR38, UR5, URZ, 0x3c, !UPT ;  /* 0x0000000526067292 */ /* 0x000fe4000f8e3cff */
[----:B------:R-:W-:-:S04]  /*31e0*/  ULEA UR5, UR4, UR46, 0x3 ;  /* 0x0000002e04057291 */ /* 0x000fc8000f8e18ff */
[----:B-1----:R-:W-:-:S04]  /*31f0*/  MOV R2, UR6 ;  /* 0x0000000600027c02 */ /* 0x002fc80008000f00 */
[----:B------:R-:W-:-:S04]  /*3200*/  SHF.L.U32 R2, R2, 0x1f, RZ ;  /* 0x0000001f02027819 */ /* 0x000fc800000006ff */
[----:B------:R-:W1:Y:S02]  /*3210*/  SYNCS.PHASECHK.TRANS64.TRYWAIT P0, [UR5], R2 ;  /* 0x00000002ff0075a7 */ /* 0x000e640008001105 */
[----:B-1----:R-:W-:Y:S05]  /*3220*/  @!P0 BRA `(.L_x_34) ;  /* 0x0000006c006c8947 */ /* 0x002fea0003800000 */
.L_x_134:
        /* <DEDUP_REMOVED lines=10> */
.L_x_136:
        /* <DEDUP_REMOVED lines=10> */
.L_x_138:
        /* <DEDUP_REMOVED lines=10> */
.L_x_140:
        /* <DEDUP_REMOVED lines=10> */
.L_x_142:
        /* <DEDUP_REMOVED lines=10> */
.L_x_144:
[----:B------:R-:W-:-:S04]  /*3550*/  UIADD3 UR4, UPT, UPT, UR4, 0x1, URZ ;  /* 0x0000000104047890 */ /* 0x000fc8000fffe0ff */
[----:B------:R-:W-:-:S04]  /*3560*/  UISETP.NE.AND UP0, UPT, UR4, 0x8, UPT ;  /* 0x000000080400788c */ /* 0x000fc8000bf05270 */
[----:B------:R-:W-:Y:S02]  /*3570*/  USEL UR5, URZ, 0x1, UP0 ;  /* 0x00000001ff057887 */ /* 0x000fe40008000000 */
[----:B------:R-:W-:Y:S02]  /*3580*/  USEL UR4, UR4, URZ, UP0 ;  /* 0x000000ff04047287 */ /* 0x000fe40008000000 */
[----:B------:R-:W-:Y:S02]  /*3590*/  ULOP3.LUT UR5, UR6, UR5, URZ, 0x3c, !UPT ;  /* 0x0000000506057292 */ /* 0x000fe4000f8e3cff */
[----:B------:R-:W-:-:S04]  /*35a0*/  ULEA UR4, UR4, UR46, 0x3 ;  /* 0x0000002e04047291 */ /* 0x000fc8000f8e18ff */
[----:B-1----:R-:W-:Y:S02]  /*35b0*/  IMAD.U32 R2, RZ, RZ, UR5 ;  /* 0x00000005ff027e24 */ /* 0x002fe4000f8e00ff */
[----:B------:R-:W-:-:S03]  /*35c0*/  MOV R0, UR4 ;  /* 0x0000000400007c02 */ /* 0x000fc60008000f00 */
[----:B------:R-:W-:-:S07]  /*35d0*/  SHF.L.U32 R2, R2, 0x1f, RZ ;  /* 0x0000001f02027819 */ /* 0x000fce00000006ff */
.L_x_40:
[----:B-1----:R1:W2:Y:S02]  /*35e0*/  SYNCS.PHASECHK.TRANS64.TRYWAIT P0, [R0+URZ], R2 ;  /* 0x00000002000075a7 */ /* 0x0022a400080011ff */
[----:B--2---:R-:W-:Y:S05]  /*35f0*/  @!P0 NANOSLEEP.SYNCS 0x989680 ;  /* 0x009896800000895d */ /* 0x004fea0003900000 */
[----:B------:R-:W2:Y:S02]  /*3600*/  @!P0 SYNCS.PHASECHK.TRANS64 P0, [R0+URZ], R2 ;  /* 0x00000002000085a7 */ /* 0x000ea400080010ff */
[----:B--2---:R-:W-:Y:S05]  /*3610*/  @P0 EXIT ;  /* 0x000000000000094d */ /* 0x004fea0003800000 */
[----:B------:R-:W-:Y:S05]  /*3620*/  BRA `(.L_x_40) ;  /* 0xfffffffc00ec7947 */ /* 0x000fea000383ffff */
.L_x_16:
[----:B------:R-:W2:Y:S02]  /*3630*/  S2UR UR4, SR_CgaCtaId ;  /* 0x00000000000479c3 */ /* 0x000ea40000008800 */
[----:B--2---:R-:W-:-:S04]  /*3640*/  UISETP.NE.AND UP0, UPT, UR4, URZ, UPT ;  /* 0x000000ff0400728c */ /* 0x004fc8000bf05270 */
[----:B------:R-:W-:-:S09]  /*3650*/  UISETP.NE.OR UP0, UPT, UR18, 0x1, UP0 ;  /* 0x000000011200788c */ /* 0x000fd20008705670 */
[----:B------:R-:W-:Y:S05]  /*3660*/  BRA.U UP0, `(.L_x_41) ;  /* 0x0000000100b47547 */ /* 0x000fea000b800000 */
[----:B------:R-:W2:Y:S01]  /*3670*/  S2UR UR5, SR_CgaCtaId ;  /* 0x00000000000579c3 */ /* 0x000ea20000008800 */
[----:B------:R-:W-:Y:S01]  /*3680*/  UMOV UR4, 0x400 ;  /* 0x0000040000047882 */ /* 0x000fe20000000000 */
[----:B------:R-:W-:Y:S01]  /*3690*/  HFMA2 R3, -RZ, RZ, 0, 5.9604644775390625e-08 ;  /* 0x00000001ff037431 */ /* 0x000fe200000001ff */
[----:B------:R-:W-:Y:S01]  /*36a0*/  ISETP.NE.AND P0, PT, R0, RZ, PT ;  /* 0x000000ff0000720c */ /* 0x000fe20003f05270 */
[----:B------:R-:W-:Y:S01]  /*36b0*/  IMAD.MOV.U32 R8, RZ, RZ, RZ ;  /* 0x000000ffff087224 */ /* 0x000fe200078e00ff */
[----:B--2---:R-:W-:-:S04]  /*36c0*/  ULEA UR4, UR5, UR4, 0x18 ;  /* 0x0000000405047291 */ /* 0x004fc8000f8ec0ff */
[----:B------:R-:W-:Y:S02]  /*36d0*/  UIADD3 UR5, UPT, UPT, UR4, 0xd8, URZ ;  /* 0x000000d804057890 */ /* 0x000fe4000fffe0ff */
[----:B------:R-:W-:Y:S02]  /*36e0*/  UIADD3 UR8, UPT, UPT, UR4, 0xd0, URZ ;  /* 0x000000d004087890 */ /* 0x000fe4000fffe0ff */
[----:B------:R-:W-:-:S12]  /*36f0*/  UPRMT UR5, URZ, 0x654, UR5 ;  /* 0x00000654ff057896 */ /* 0x000fd80008000005 */
.L_x_44:
[----:B------:R-:W-:Y:S01]  /*3700*/  SHF.L.U32 R6, R3, 0x1f, RZ ;  /* 0x0000001f03067819 */ /* 0x000fe200000006ff */
[----:B------:R-:W-:Y:S02]  /*3710*/  IMAD.U32 R4, RZ, RZ, UR8 ;  /* 0x00000008ff047e24 */ /* 0x000fe4000f8e00ff */
[----:B------:R-:W-:Y:S01]  /*3720*/  @!P0 IMAD.MOV.U32 R5, RZ, RZ, 0x10 ;  /* 0x00000010ff058424 */ /* 0x000fe200078e00ff */
[----:B------:R-:W2:Y:S02]  /*3730*/  SYNCS.PHASECHK.TRANS64.TRYWAIT P1, [UR4+0xd8], R6 ;  /* 0x0000d806ff0075a7 */ /* 0x000ea40008021104 */
[----:B------:R-:W-:-:S04]  /*3740*/  PRMT R4, R0, 0x654, R4 ;  /* 0x0000065400047816 */ /* 0x000fc80000000004 */
[----:B------:R-:W-:Y:S01]  /*3750*/  SEL R2, R4, R2, !P0 ;  /* 0x0000000204027207 */ /* 0x000fe20004000000 */
[----:B--2---:R-:W-:Y:S06]  /*3760*/  @!P1 BRA `(.L_x_42) ;  /* 0x0000006800ac9947 */ /* 0x004fec0003800000 */
.L_x_146:
[----:B------:R-:W-:Y:S01]  /*3770*/  UIADD3 UR6, UPT, UPT, UR4, 0x110, URZ ;  /* 0x0000011004067890 */ /* 0x000fe2000fffe0ff */
[----:B------:R3:W-:Y:S01]  /*3780*/  @!P0 SYNCS.ARRIVE.TRANS64.RED RZ, [R2+URZ], R5 ;  /* 0x0000000502ff89a7 */ /* 0x0007e200080004ff */
[----:B------:R-:W-:Y:S01]  /*3790*/  UIADD3 UR7, UPT, UPT, UR4, 0xd0, URZ ;  /* 0x000000d004077890 */ /* 0x000fe2000fffe0ff */
[----:B------:R-:W-:-:S08]  /*37a0*/  LOP3.LUT R3, R3, 0x1, RZ, 0x3c, !PT ;  /* 0x0000000103037812 */ /* 0x000fd000078e3cff */
[----:B------:R-:W-:Y:S06]  /*37b0*/  UGETNEXTWORKID.BROADCAST [UR6], [UR7] ;  /* 0x00000000060073ca */ /* 0x000fec0008000100 */
[----:B---3--:R-:W-:-:S04]  /*37c0*/  SHF.L.U32 R5, R8, 0x1f, RZ ;  /* 0x0000001f08057819 */ /* 0x008fc800000006ff */
[----:B------:R-:W3:Y:S02]  /*37d0*/  SYNCS.PHASECHK.TRANS64.TRYWAIT P1, [UR4+0xd0], R5 ;  /* 0x0000d005ff0075a7 */ /* 0x000ee40008021104 */
[----:B---3--:R-:W-:Y:S05]  /*37e0*/  @!P1 BRA `(.L_x_43) ;  /* 0x0000006800a49947 */ /* 0x008fea0003800000 */
.L_x_148:
[----:B--2---:R-:W2:Y:S01]  /*37f0*/  LDS.128 R4, [UR4+0x110] ;  /* 0x00011004ff047984 */ /* 0x004ea20008000c00 */
[----:B------:R-:W-:Y:S01]  /*3800*/  LOP3.LUT R8, R8, 0x1, RZ, 0x3c, !PT ;  /* 0x0000000108087812 */ /* 0x000fe200078e3cff */
[----:B------:R-:W-:Y:S01]  /*3810*/  @!PT LDS RZ, [RZ] ;  /* 0x00000000fffff984 */ /* 0x000fe20000000800 */
[----:B------:R-:W-:Y:S01]  /*3820*/  @!PT LDS RZ, [RZ] ;  /* 0x00000000fffff984 */ /* 0x000fe20000000800 */
[----:B------:R-:W-:Y:S01]  /*3830*/  @!PT LDS RZ, [RZ] ;  /* 0x00000000fffff984 */ /* 0x000fe20000000800 */
[----:B------:R-:W-:Y:S01]  /*3840*/  @!PT LDS RZ, [RZ] ;  /* 0x00000000fffff984 */ /* 0x000fe20000000800 */
[----:B------:R3:W-:Y:S06]  /*3850*/  MEMBAR.ALL.CTA ;  /* 0x0000000000007992 */ /* 0x0007ec0000008000 */
[----:B---3--:R-:W3:Y:S02]  /*3860*/  FENCE.VIEW.ASYNC.S ;  /* 0x00000000000073c6 */ /* 0x008ee40000000000 */
[----:B---3--:R-:W-:Y:S01]  /*3870*/  SYNCS.ARRIVE.TRANS64.RED.A1T0 RZ, [UR5], RZ ;  /* 0x000000ffffff79a7 */ /* 0x008fe20008100405 */
[----:B--2---:R-:W-:-:S13]  /*3880*/  LOP3.LUT P1, RZ, R6, 0x1, RZ, 0xc0, !PT ;  /* 0x0000000106ff7812 */ /* 0x004fda000782c0ff */
[----:B------:R-:W-:Y:S05]  /*3890*/  @P1 BRA `(.L_x_44) ;  /* 0xfffffffc00981947 */ /* 0x000fea000383ffff */
[----:B------:R-:W-:-:S04]  /*38a0*/  SHF.L.U32 R0, R3, 0x1f, RZ ;  /* 0x0000001f03007819 */ /* 0x000fc800000006ff */
[----:B------:R-:W2:Y:S02]  /*38b0*/  SYNCS.PHASECHK.TRANS64 P0, [UR4+0xd8], R0 ;  /* 0x0000d800ff0075a7 */ /* 0x000ea40008001004 */
[----:B-12---:R-:W-:Y:S05]  /*38c0*/  @P0 EXIT ;  /* 0x000000000000094d */ /* 0x006fea0003800000 */
[----:B------:R-:W-:-:S07]  /*38d0*/  MOV R0, UR4 ;  /* 0x0000000400007c02 */ /* 0x000fce0008000f00 */
.L_x_45:
[----:B-1----:R-:W-:-:S04]  /*38e0*/  SHF.L.U32 R2, R3, 0x1f, RZ ;  /* 0x0000001f03027819 */ /* 0x002fc800000006ff */
[----:B------:R1:W2:Y:S03]  /*38f0*/  SYNCS.PHASECHK.TRANS64.TRYWAIT P0, [R0+URZ+0xd8], R2 ;  /* 0x0000d802000075a7 */ /* 0x0002a600080011ff */
[----:B--2---:R-:W-:Y:S05]  /*3900*/  @!P0 NANOSLEEP.SYNCS 0x989680 ;  /* 0x009896800000895d */ /* 0x004fea0003900000 */
[----:B------:R-:W2:Y:S02]  /*3910*/  @!P0 SYNCS.PHASECHK.TRANS64 P0, [R0+URZ+0xd8], R2 ;  /* 0x0000d802000085a7 */ /* 0x000ea400080010ff */
[----:B--2---:R-:W-:Y:S05]  /*3920*/  @P0 EXIT ;  /* 0x000000000000094d */ /* 0x004fea0003800000 */
[----:B------:R-:W-:Y:S05]  /*3930*/  BRA `(.L_x_45) ;  /* 0xfffffffc00e87947 */ /* 0x000fea000383ffff */
.L_x_41:
[----:B------:R-:W-:-:S09]  /*3940*/  UISETP.NE.AND UP0, UPT, UR18, URZ, UPT ;  /* 0x000000ff1200728c */ /* 0x000fd2000bf05270 */
[----:B------:R-:W-:Y:S05]  /*3950*/  BRA.U UP0, `(.L_x_46) ;  /* 0x0000000d00847547 */ /* 0x000fea000b800000 */
[----:B------:R-:W2:Y:S01]  /*3960*/  S2UR UR7, SR_CgaCtaId ;  /* 0x00000000000779c3 */ /* 0x000ea20000008800 */
[----:B------:R-:W-:Y:S01]  /*3970*/  UMOV UR4, 0x40 ;  /* 0x0000004000047882 */ /* 0x000fe20000000000 */
[----:B------:R-:W-:Y:S01]  /*3980*/  NOP ;  /* 0x0000000000007918 */ /* 0x000fe20000000000 */
[----:B------:R-:W-:Y:S01]  /*3990*/  UMOV UR6, 0x400 ;  /* 0x0000040000067882 */ /* 0x000fe20000000000 */
[----:B--2---:R-:W-:Y:S02]  /*39a0*/  ULEA UR5, UR7, UR4, 0x18 ;  /* 0x0000000407057291 */ /* 0x004fe4000f8ec0ff */
[----:B------:R-:W-:-:S07]  /*39b0*/  ULEA UR6, UR7, UR6, 0x18 ;  /* 0x0000000607067291 */ /* 0x000fce000f8ec0ff */
[----:B------:R-:W2:Y:S02]  /*39c0*/  LDS.U8 R0, [UR5+0x1c] ;  /* 0x00001c05ff007984 */ /* 0x000ea40008000000 */
[----:B--2---:R-:W-:-:S13]  /*39d0*/  ISETP.NE.AND P0, PT, R0, RZ, PT ;  /* 0x000000ff0000720c */ /* 0x004fda0003f05270 */
[----:B------:R-:W-:Y:S05]  /*39e0*/  @P0 BRA `(.L_x_47) ;  /* 0x0000000000580947 */ /* 0x000fea0003800000 */
[----:B------:R-:W-:-:S13]  /*39f0*/  ELECT P0, URZ, PT ;  /* 0x0000000000ff782f */ /* 0x000fda0003800000 */
[----:B------:R-:W-:Y:S05]  /*3a00*/  @!P0 BRA `(.L_x_48) ;  /* 0x0000000000608947 */ /* 0x000fea0003800000 */
[----:B------:R-:W-:Y:S01]  /*3a10*/  UMOV UR4, 0x10 ;  /* 0x0000001000047882 */ /* 0x000fe20000000000 */
[----:B------:R-:W-:Y:S01]  /*3a20*/  HFMA2 R0, -RZ, RZ, 0, 5.9604644775390625e-08 ;  /* 0x00000001ff007431 */ /* 0x000fe200000001ff */
[----:B------:R-:W-:-:S03]  /*3a30*/  MOV R2, 0xffff ;  /* 0x0000ffff00027802 */ /* 0x000fc60000000f00 */
[----:B------:R-:W-:Y:S04]  /*3a40*/  DEPBAR.LE SB2, 0x36 ;  /* 0x0000ad800000791a */ /* 0x000fe80000000000 */
[----:B------:R-:W2:Y:S02]  /*3a50*/  UTCATOMSWS.FIND_AND_SET.ALIGN UP0, UR4, UR4 ;  /* 0x00000004000475e3 */ /* 0x000ea40008000800 */
[----:B--2---:R-:W-:Y:S01]  /*3a60*/  MOV R3, UR4 ;  /* 0x0000000400037c02 */ /* 0x004fe20008000f00 */
[----:B------:R-:W-:Y:S06]  /*3a70*/  BRA.U UP0, `(.L_x_49) ;  /* 0x0000000100187547 */ /* 0x000fec000b800000 */
.L_x_50:
[----:B------:R-:W-:Y:S05]  /*3a80*/  NANOSLEEP 0x64 ;  /* 0x000000640000795d */ /* 0x000fea0003800000 */
[----:B------:R-:W-:-:S05]  /*3a90*/  UMOV UR4, 0x10 ;  /* 0x0000001000047882 */ /* 0x000fca0000000000 */
[----:B------:R-:W-:Y:S04]  /*3aa0*/  DEPBAR.LE SB2, 0x36 ;  /* 0x0000ad800000791a */ /* 0x000fe80000000000 */
[----:B------:R-:W2:Y:S02]  /*3ab0*/  UTCATOMSWS.FIND_AND_SET.ALIGN UP0, UR4, UR4 ;  /* 0x00000004000475e3 */ /* 0x000ea40008000800 */
[----:B--2---:R-:W-:Y:S01]  /*3ac0*/  MOV R3, UR4 ;  /* 0x0000000400037c02 */ /* 0x004fe20008000f00 */
[----:B------:R-:W-:Y:S05]  /*3ad0*/  BRA.U !UP0, `(.L_x_50) ;  /* 0xfffffffd08e87547 */ /* 0x000fea000b83ffff */
.L_x_49:
[-C--:B------:R-:W-:Y:S02]  /*3ae0*/  SHF.L.U32 R2, R2, R3.reuse, RZ ;  /* 0x0000000302027219 */ /* 0x080fe400000006ff */
[----:B------:R-:W-:Y:S01]  /*3af0*/  SHF.L.U32 R0, R0, R3, RZ ;  /* 0x0000000300007219 */ /* 0x000fe200000006ff */
[----:B------:R-:W-:Y:S02]  /*3b00*/  IMAD.SHL.U32 R3, R3, 0x20, RZ ;  /* 0x0000002003037824 */ /* 0x000fe400078e00ff */
[----:B------:R2:W-:Y:S04]  /*3b10*/  ATOMS.OR RZ, [UR5+0x14], R2 ;  /* 0x00001402ffff798c */ /* 0x0005e8000b000005 */
[----:B------:R2:W-:Y:S04]  /*3b20*/  ATOMS.OR RZ, [UR5+0x18], R0 ;  /* 0x00001800ffff798c */ /* 0x0005e8000b000005 */
[----:B------:R2:W-:Y:S01]  /*3b30*/  STS [UR6+0x120], R3 ;  /* 0x00012003ff007988 */ /* 0x0005e20008000806 */
[----:B------:R-:W-:Y:S05]  /*3b40*/  BRA `(.L_x_48) ;  /* 0x0000000000107947 */ /* 0x000fea0003800000 */
.L_x_47:
[----:B------:R-:W-:Y:S02]  /*3b50*/  MOV R0, 0xffffffff ;  /* 0xffffffff00007802 */ /* 0x000fe40000000f00 */
[----:B------:R-:W-:-:S03]  /*3b60*/  MOV R2, 0x3b90 ;  /* 0x00003b9000027802 */ /* 0x000fc60000000f00 */
[----:B------:R2:W-:Y:S04]  /*3b70*/  STS [UR6+0x120], R0 ;  /* 0x00012000ff007988 */ /* 0x0005e80008000806 */
[----:B-12--5:R-:W-:Y:S05]  /*3b80*/  CALL.REL.NOINC `($__internal_1_$__cuda_sm10x_tcgen05_guardrail_trap_phase_invalid_during_alloc) ;  /* 0x0000006c00b07944 */ /* 0x026fea0003c00000 */
.L_x_48:
[----:B------:R-:W-:Y:S05]  /*3b90*/  WARPSYNC.ALL ;  /* 0x0000000000007948 */ /* 0x000fea0003800000 */
[----:B------:R-:W3:Y:S01]  /*3ba0*/  S2UR UR4, SR_CgaCtaId ;  /* 0x00000000000479c3 */ /* 0x000ee20000008800 */
[----:B------:R-:W-:Y:S01]  /*3bb0*/  UMOV UR21, 0x400 ;  /* 0x0000040000157882 */ /* 0x000fe20000000000 */
[----:B------:R-:W-:-:S06]  /*3bc0*/  NOP ;  /* 0x0000000000007918 */ /* 0x000fcc0000000000 */
[----:B------:R-:W-:Y:S06]  /*3bd0*/  BAR.ARV 0x6, 0xa0 ;  /* 0x0182800000007b1d */ /* 0x000fec0000002000 */
[----:B------:R-:W4:Y:S01]  /*3be0*/  LDCU UR5, c[0x0][0x394] ;  /* 0x00007280ff0577ac */ /* 0x000f220008000800 */
[----:B------:R-:W-:Y:S01]  /*3bf0*/  IMAD.MOV.U32 R8, RZ, RZ, 0x1 ;  /* 0x00000001ff087424 */ /* 0x000fe200078e00ff */
[----:B------:R-:W1:Y:S01]  /*3c00*/  LDCU UR7, c[0x0][0x394] ;  /* 0x00007280ff0777ac */ /* 0x000e620008000800 */
[----:B------:R-:W-:Y:S01]  /*3c10*/  UMOV UR24, URZ ;  /* 0x000000ff00187c82 */ /* 0x000fe20008000000 */
[----:B------:R-:W-:Y:S01]  /*3c20*/  UMOV UR18, URZ ;  /* 0x000000ff00127c82 */ /* 0x000fe20008000000 */
[----:B---3--:R-:W-:Y:S01]  /*3c30*/  ULEA UR21, UR4, UR21, 0x18 ;  /* 0x0000001504157291 */ /* 0x008fe2000f8ec0ff */
[----:B------:R-:W-:Y:S01]  /*3c40*/  UMOV UR32, 0x0 ;  /* 0x0000000000207882 */ /* 0x000fe20000000000 */
[----:B------:R-:W-:-:S02]  /*3c50*/  UMOV UR33, 0x8118910 ;  /* 0x0811891000217882 */ /* 0x000fc40000000000 */
[----:B------:R-:W-:Y:S02]  /*3c60*/  UIADD3 UR4, UPT, UPT, UR21, 0x8400, URZ ;  /* 0x0000840015047890 */ /* 0x000fe4000fffe0ff */
[----:B------:R-:W-:Y:S02]  /*3c70*/  UIADD3 UR6, UPT, UPT, UR21, 0x28400, URZ ;  /* 0x0002840015067890 */ /* 0x000fe4000fffe0ff */
[----:B----4-:R-:W-:Y:S01]  /*3c80*/  UIADD3 UR5, UPT, UPT, UR5, 0x1f, URZ ;  /* 0x0000001f05057890 */ /* 0x010fe2000fffe0ff */
[----:B------:R-:W2:Y:S01]  /*3c90*/  LDS R9, [UR21+0x120] ;  /* 0x00012015ff097984 */ /* 0x000ea20008000800 */
[----:B------:R-:W-:Y:S02]  /*3ca0*/  USHF.R.U32.HI UR22, URZ, 0x4, UR4 ;  /* 0x00000004ff167899 */ /* 0x000fe40008011604 */
[----:B------:R-:W-:Y:S02]  /*3cb0*/  USHF.R.S32.HI UR34, URZ, 0x1f, UR5 ;  /* 0x0000001fff227899 */ /* 0x000fe40008011405 */
[----:B------:R-:W-:-:S02]  /*3cc0*/  USHF.R.U32.HI UR4, URZ, 0x4, UR6 ;  /* 0x00000004ff047899 */ /* 0x000fc40008011606 */
[----:B------:R-:W-:Y:S02]  /*3cd0*/  ULEA.HI UR34, UR34, UR5, URZ, 0x5 ;  /* 0x0000000522227291 */ /* 0x000fe4000f8f28ff */
[----:B------:R-:W-:Y:S02]  /*3ce0*/  UIADD3 UR35, UPT, UPT, UR21, 0xd8, URZ ;  /* 0x000000d815237890 */ /* 0x000fe4000fffe0ff */
[----:B------:R-:W-:Y:S02]  /*3cf0*/  USHF.R.S32.HI UR34, URZ, 0x5, UR34 ;  /* 0x00000005ff227899 */ /* 0x000fe40008011422 */
[----:B------:R-:W-:Y:S02]  /*3d00*/  ULOP3.LUT UR22, UR22, 0x3fff, URZ, 0xc0, !UPT ;  /* 0x00003fff16167892 */ /* 0x000fe4000f8ec0ff */
[----:B------:R-:W-:Y:S02]  /*3d10*/  UISETP.LT.AND UP0, UPT, UR34, 0x1, UPT ;  /* 0x000000012200788c */ /* 0x000fe4000bf01270 */
[----:B------:R-:W-:-:S02]  /*3d20*/  ULOP3.LUT UR4, UR4, 0x3fff, URZ, 0xc0, !UPT ;  /* 0x00003fff04047892 */ /* 0x000fc4000f8ec0ff */
[----:B------:R-:W-:Y:S02]  /*3d30*/  USEL UR36, UR34, 0x1, !UP0 ;  /* 0x0000000122247887 */ /* 0x000fe4000c000000 */
[----:B------:R-:W-:Y:S02]  /*3d40*/  UPRMT UR35, URZ, 0x654, UR35 ;  /* 0x00000654ff237896 */ /* 0x000fe40008000023 */
[----:B------:R-:W-:Y:S02]  /*3d50*/  ULOP3.LUT UR22, UR22, 0x1000000, URZ, 0xfc, !UPT ;  /* 0x0100000016167892 */ /* 0x000fe4000f8efcff */
[----:B------:R-:W-:Y:S02]  /*3d60*/  ULOP3.LUT UR23, UR4, 0x1000000, URZ, 0xfc, !UPT ;  /* 0x0100000004177892 */ /* 0x000fe4000f8efcff */
[----:B------:R-:W-:Y:S02]  /*3d70*/  UIADD3 UR36, UPT, UPT, -UR36, URZ, URZ ;  /* 0x000000ff24247290 */ /* 0x000fe4000fffe1ff */
[----:B-1----:R-:W-:Y:S01]  /*3d80*/  UISETP.GE.AND UP4, UPT, UR7, 0x1, UPT ;  /* 0x000000010700788c */ /* 0x002fe2000bf86270 */
[----:B------:R-:W-:Y:S01]  /*3d90*/  UMOV UR30, 0x0 ;  /* 0x00000000001e7882 */ /* 0x000fe20000000000 */
[----:B------:R-:W-:Y:S01]  /*3da0*/  UMOV UR31, 0x8118910 ;  /* 0x08118910001f7882 */ /* 0x000fe20000000000 */
[----:B------:R-:W-:Y:S01]  /*3db0*/  UMOV UR28, 0x0 ;  /* 0x00000000001c7882 */ /* 0x000fe20000000000 */
[----:B------:R-:W-:Y:S01]  /*3dc0*/  UMOV UR29, 0x8118910 ;  /* 0x08118910001d7882 */ /* 0x000fe20000000000 */
[----:B------:R-:W-:Y:S01]  /*3dd0*/  UMOV UR26, 0x0 ;  /* 0x00000000001a7882 */ /* 0x000fe20000000000 */
[----:B------:R-:W-:Y:S01]  /*3de0*/  UMOV UR27, 0x8118910 ;  /* 0x08118910001b7882 */ /* 0x000fe20000000000 */
[C---:B--2---:R-:W-:Y:S01]  /*3df0*/  VIADD R3, R9.reuse, 0x40 ;  /* 0x0000004009037836 */ /* 0x044fe20000000000 */
[----:B------:R-:W-:-:S04]  /*3e00*/  LOP3.LUT R2, R9, 0xffff, RZ, 0xc0, !PT ;  /* 0x0000ffff09027812 */ /* 0x000fc800078ec0ff */
[----:B------:R-:W-:-:S05]  /*3e10*/  LOP3.LUT R3, R3, 0xffff, RZ, 0xc0, !PT ;  /* 0x0000ffff03037812 */ /* 0x000fca00078ec0ff */
[----:B------:R1:W-:Y:S02]  /*3e20*/  STL.64 [R1], R2 ;  /* 0x0000000201007387 */ /* 0x0003e40000100a00 */
[----:B-1----:R-:W-:-:S07]  /*3e30*/  CS2R R2, SRZ ;  /* 0x0000000000027805 */ /* 0x002fce000001ff00 */
.L_x_57:
[----:B-1----:R-:W-:-:S04]  /*3e40*/  SHF.L.U32 R4, R3, 0x1f, RZ ;  /* 0x0000001f03047819 */ /* 0x002fc800000006ff */
[----:B------:R-:W1:Y:S02]  /*3e50*/  SYNCS.PHASECHK.TRANS64.TRYWAIT P0, [UR21+0xd0], R4 ;  /* 0x0000d004ff0075a7 */ /* 0x000e640008001115 */
[----:B-12-4-:R-:W-:Y:S05]  /*3e60*/  @!P0 BRA `(.L_x_51) ;  /* 0x00000064001c8947 */ /* 0x016fea0003800000 */
.L_x_150:
[----:B-1----:R-:W1:Y:S01]  /*3e70*/  LDS.128 R4, [UR21+0x110] ;  /* 0x00011015ff047984 */ /* 0x002e620008000c00 */
[----:B------:R-:W-:Y:S01]  /*3e80*/  ULEA UR25, UR24, UR21, 0x3 ;  /* 0x0000001518197291 */ /* 0x000fe2000f8e18ff */
[----:B------:R-:W-:Y:S01]  /*3e90*/  SHF.L.U32 R0, R8, 0x1f, RZ ;  /* 0x0000001f08007819 */ /* 0x000fe200000006ff */
[----:B------:R-:W-:Y:S01]  /*3ea0*/  @!PT LDS RZ, [RZ] ;  /* 0x00000000fffff984 */ /* 0x000fe20000000800 */
[----:B------:R-:W-:Y:S01]  /*3eb0*/  @!PT LDS RZ, [RZ] ;  /* 0x00000000fffff984 */ /* 0x000fe20000000800 */
[----:B------:R-:W-:Y:S01]  /*3ec0*/  @!PT LDS RZ, [RZ] ;  /* 0x00000000fffff984 */ /* 0x000fe20000000800 */
[----:B------:R-:W-:Y:S01]  /*3ed0*/  @!PT LDS RZ, [RZ] ;  /* 0x00000000fffff984 */ /* 0x000fe20000000800 */
[----:B------:R2:W-:Y:S06]  /*3ee0*/  MEMBAR.ALL.CTA ;  /* 0x0000000000007992 */ /* 0x0005ec0000008000 */
[----:B--2---:R-:W2:Y:S02]  /*3ef0*/  FENCE.VIEW.ASYNC.S ;  /* 0x00000000000073c6 */ /* 0x004ea40000000000 */
[----:B--2---:R-:W-:Y:S01]  /*3f00*/  SYNCS.ARRIVE.TRANS64.RED.A1T0 RZ, [UR35], RZ ;  /* 0x000000ffffff79a7 */ /* 0x004fe20008100423 */
[----:B------:R-:W2:Y:S01]  /*3f10*/  SYNCS.PHASECHK.TRANS64.TRYWAIT P0, [UR25+0xf0], R0 ;  /* 0x0000f000ff0075a7 */ /* 0x000ea20008001119 */
[----:B-1----:R-:W-:Y:S01]  /*3f20*/  LOP3.LUT P3, RZ, R6, 0x1, RZ, 0xc0, !PT ;  /* 0x0000000106ff7812 */ /* 0x002fe2000786c0ff */
[----:B--2---:R-:W-:-:S12]  /*3f30*/  @!P0 BRA `(.L_x_52) ;  /* 0x0000006400008947 */ /* 0x004fd80003800000 */
.L_x_152:
[----:B------:R-:W-:Y:S05]  /*3f40*/  BRA.U !UP4, `(.L_x_53) ;  /* 0x000000010cf87547 */ /* 0x000fea000b800000 */
[----:B-1----:R-:W-:Y:S01]  /*3f50*/  IMAD.U32 R0, RZ, RZ, UR24 ;  /* 0x00000018ff007e24 */ /* 0x002fe2000f8e00ff */
[----:B------:R-:W-:-:S04]  /*3f60*/  ULEA UR4, UR18, UR21, 0x3 ;  /* 0x0000001512047291 */ /* 0x000fc8000f8e18ff */
[----:B------:R-:W-:-:S05]  /*3f70*/  LEA R0, R0, R1, 0x2 ;  /* 0x0000000100007211 */ /* 0x000fca00078e10ff */
[----:B------:R1:W5:Y:S01]  /*3f80*/  LDL R4, [R0] ;  /* 0x0000000000047983 */ /* 0x0003620000100800 */
[----:B------:R-:W-:Y:S01]  /*3f90*/  UPLOP3.LUT UP2, UPT, UPT, UPT, UPT, 0x40, 0x4 ;  /* 0x000000000004789c */ /* 0x000fe20003f4e870 */
[----:B------:R-:W-:Y:S01]  /*3fa0*/  UMOV UR20, UR36 ;  /* 0x0000002400147c82 */ /* 0x000fe20008000000 */
[----:B------:R-:W-:Y:S01]  /*3fb0*/  UMOV UR19, UR34 ;  /* 0x0000002200137c82 */ /* 0x000fe20008000000 */
[----:B------:R-:W-:Y:S01]  /*3fc0*/  UMOV UR5, UR18 ;  /* 0x0000001200057c82 */ /* 0x000fe20008000000 */
[----:B-1----:R-:W-:-:S04]  /*3fd0*/  SHF.L.U32 R0, R2, 0x1f, RZ ;  /* 0x0000001f02007819 */ /* 0x002fc800000006ff */
[----:B------:R1:W2:Y:S03]  /*3fe0*/  SYNCS.PHASECHK.TRANS64.TRYWAIT P2, [UR4], R0 ;  /* 0x00000000ff0075a7 */ /* 0x0002a60008041104 */
.L_x_56:
[----:B------:R-:W-:Y:S02]  /*3ff0*/  UIADD3 UR20, UPT, UPT, UR20, 0x1, URZ ;  /* 0x0000000114147890 */ /* 0x000fe4000fffe0ff */
[----:B------:R-:W-:Y:S02]  /*4000*/  ULEA UR17, UR5, UR21, 0x3 ;  /* 0x0000001505117291 */ /* 0x000fe4000f8e18ff */
[----:B------:R-:W-:Y:S01]  /*4010*/  UISETP.NE.AND UP3, UPT, UR20, URZ, UPT ;  /* 0x000000ff1400728c */ /* 0x000fe2000bf65270 */
[----:B--234-:R-:W-:Y:S10]  /*4020*/  @P2 BRA `(.L_x_54) ;  /* 0x00000000000c2947 */ /* 0x01cff40003800000 */
[----:B------:R-:W-:Y:S04]  /*4030*/  SHF.L.U32 R5, R2, 0x1f, RZ ;  /* 0x0000001f02057819 */ /* 0x000fe800000006ff */
[----:B------:R-:W2:Y:S02]  /*4040*/  SYNCS.PHASECHK.TRANS64.TRYWAIT P0, [UR17], R5 ;  /* 0x00000005ff0075a7 */ /* 0x000ea40008001111 */
[----:B--2---:R-:W-:Y:S05]  /*4050*/  @!P0 BRA `(.L_x_55) ;  /* 0x0000006000d08947 */ /* 0x004fea0003800000 */
.L_x_54:
[----:B------:R-:W-:Y:S01]  /*4060*/  UISETP.NE.AND UP0, UPT, UR19, 0x1, UPT ;  /* 0x000000011300788c */ /* 0x000fe2000bf05270 */
[----:B------:R-:W-:Y:S01]  /*4070*/  PLOP3.LUT P2, PT, PT, PT, PT, 0x80, 0x8 ;  /* 0x000000000008781c */ /* 0x000fe20003f4f070 */
[----:B------:R-:W-:Y:S01]  /*4080*/  UIADD3 UR4, UPT, UPT, UR5, 0x1, URZ ;  /* 0x0000000105047890 */ /* 0x000fe2000fffe0ff */
[----:B------:R-:W-:Y:S11]  /*4090*/  ELECT P1, URZ, PT ;  /* 0x0000000000ff782f */ /* 0x000ff60003820000 */
[----:B------:R-:W-:Y:S02]  /*40a0*/  @!UPT UIADD3 URZ, UPT, UPT, URZ, URZ, URZ ;  /* 0x000000fffffff290 */ /* 0x000fe4000fffe0ff */
[----:B-----5:R-:W-:Y:S01]  /*40b0*/  @P1 R2UR.BROADCAST UR8, R4 ;  /* 0x00000000040812ca */ /* 0x020fe200008e0000 */
[----:B------:R-:W-:Y:S01]  /*40c0*/  UISETP.NE.AND UP1, UPT, UR4, 0x8, UPT ;  /* 0x000000080400788c */ /* 0x000fe2000bf25270 */
[----:B------:R-:W-:Y:S01]  /*40d0*/  PLOP3.LUT P0, PT, PT, PT, UP0, 0x80, 0x8 ;  /* 0x000000000008781c */ /* 0x000fe20003f0f008 */
[----:B------:R-:W-:Y:S02]  /*40e0*/  ULEA UR10, UR5, UR23, 0x9 ;  /* 0x00000017050a7291 */ /* 0x000fe4000f8e48ff */
[----:B------:R-:W-:Y:S02]  /*40f0*/  USEL UR6, URZ, 0x1, UP1 ;  /* 0x00000001ff067887 */ /* 0x000fe40008800000 */
[----:B------:R-:W-:Y:S02]  /*4100*/  USEL UR18, UR4, URZ, UP1 ;  /* 0x000000ff04127287 */ /* 0x000fe40008800000 */
[----:B------:R-:W-:Y:S02]  /*4110*/  ULEA UR14, UR5, UR22, 0xa ;  /* 0x00000016050e7291 */ /* 0x000fe4000f8e50ff */
[----:B------:R-:W-:Y:S01]  /*4120*/  @UP0 ULEA UR4, UR18, UR21, 0x3 ;  /* 0x0000001512040291 */ /* 0x000fe2000f8e18ff */
[----:B------:R-:W-:Y:S01]  /*4130*/  LOP3.LUT R2, R2, UR6, RZ, 0x3c, !PT ;  /* 0x0000000602027c12 */ /* 0x000fe2000f8e3cff */
[----:B------:R-:W-:Y:S02]  /*4140*/  UIADD3 UR6, UPT, UPT, UR10, 0x40, URZ ;  /* 0x000000400a067890 */ /* 0x000fe4000fffe0ff */
[----:B------:R-:W-:Y:S01]  /*4150*/  UIADD3 UR12, UPT, UPT, UR10, 0x80, URZ ;  /* 0x000000800a0c7890 */ /* 0x000fe2000fffe0ff */
[----:B-1----:R-:W-:Y:S01]  /*4160*/  @P0 SHF.L.U32 R0, R2, 0x1f, RZ ;  /* 0x0000001f02000819 */ /* 0x002fe200000006ff */
[----:B------:R-:W-:Y:S01]  /*4170*/  UIADD3 UR19, UPT, UPT, UR19, -0x1, URZ ;  /* 0xffffffff13137890 */ /* 0x000fe2000fffe0ff */
[----:B------:R-:W-:Y:S02]  /*4180*/  UMOV UR11, 0x20004020 ;  /* 0x20004020000b7882 */ /* 0x000fe40000000000 */
[----:B------:R3:W4:Y:S01]  /*4190*/  @P0 SYNCS.PHASECHK.TRANS64.TRYWAIT P2, [UR4], R0 ;  /* 0x00000000ff0005a7 */ /* 0x0007220008041104 */
[----:B------:R-:W-:Y:S11]  /*41a0*/  ELECT P0, URZ, PT ;  /* 0x0000000000ff782f */ /* 0x000ff60003800000 */
[----:B------:R-:W-:Y:S02]  /*41b0*/  @!UPT UIADD3 URZ, UPT, UPT, URZ, URZ, URZ ;  /* 0x000000fffffff290 */ /* 0x000fe4000fffe0ff */
[C---:B------:R-:W-:Y:S01]  /*41c0*/  @P0 R2UR.BROADCAST UR16, R4.reuse ;  /* 0x00000000041002ca */ /* 0x040fe200008e0000 */
[----:B------:R-:W-:Y:S01]  /*41d0*/  UIADD3 UR4, UPT, UPT, UR14, 0x40, URZ ;  /* 0x000000400e047890 */ /* 0x000fe2000fffe0ff */
[----:B------:R-:W-:Y:S01]  /*41e0*/  ELECT P0, URZ, PT ;  /* 0x0000000000ff782f */ /* 0x000fe20003800000 */
[----:B------:R-:W-:Y:S01]  /*41f0*/  UMOV UR15, 0x20004020 ;  /* 0x20004020000f7882 */ /* 0x000fe20000000000 */
[----:B------:R-:W-:Y:S01]  /*4200*/  UMOV UR7, 0x20004020 ;  /* 0x2000402000077882 */ /* 0x000fe20000000000 */
[----:B------:R1:W-:Y:S01]  /*4210*/  UTCHMMA gdesc[UR14], gdesc[UR10], tmem[UR8], tmem[UR32], idesc[UR33], UP2 ;  /* 0x00ff200a0e0075ea */ /* 0x0003e20009000008 */
[----:B------:R-:W-:Y:S01]  /*4220*/  UPLOP3.LUT UP2, UPT, UPT, UPT, UPT, 0x80, 0x8 ;  /* 0x000000000008789c */ /* 0x000fe20003f4f070 */
[----:B------:R-:W-:Y:S01]  /*4230*/  UMOV UR5, 0x20004020 ;  /* 0x2000402000057882 */ /* 0x000fe20000000000 */
[----:B------:R-:W-:Y:S01]  /*4240*/  UMOV UR13, 0x20004020 ;  /* 0x20004020000d7882 */ /* 0x000fe20000000000 */
[----:B------:R-:W-:Y:S04]  /*4250*/  UMOV UR9, 0x20004020 ;  /* 0x2000402000097882 */ /* 0x000fe80000000000 */
[----:B------:R2:W-:Y:S01]  /*4260*/  UTCHMMA gdesc[UR4], gdesc[UR6], tmem[UR16], tmem[UR30], idesc[UR31], UPT ;  /* 0x00ff1e06040075ea */ /* 0x0005e2000b800010 */
[----:B-1----:R-:W-:Y:S01]  /*4270*/  UIADD3 UR8, UPT, UPT, UR14, 0x80, URZ ;  /* 0x000000800e087890 */ /* 0x002fe2000fffe0ff */
[C---:B------:R-:W-:Y:S02]  /*4280*/  @P0 R2UR.BROADCAST UR15, R4.reuse ;  /* 0x00000000040f02ca */ /* 0x040fe400008e0000 */
[----:B------:R-:W-:Y:S01]  /*4290*/  ELECT P0, URZ, PT ;  /* 0x0000000000ff782f */ /* 0x000fe20003800000 */
[----:B------:R-:W-:Y:S02]  /*42a0*/  UIADD3 UR10, UPT, UPT, UR10, 0xc0, URZ ;  /* 0x000000c00a0a7890 */ /* 0x000fe4000fffe0ff */
[----:B--2---:R-:W-:Y:S10]  /*42b0*/  UIADD3 UR6, UPT, UPT, UR14, 0xc0, URZ ;  /* 0x000000c00e067890 */ /* 0x004ff4000fffe0ff */
[----:B------:R-:W-:Y:S01]  /*42c0*/  @P0 R2UR.BROADCAST UR14, R4 ;  /* 0x00000000040e02ca */ /* 0x000fe200008e0000 */
[----:B------:R-:W-:Y:S01]  /*42d0*/  UIADD3 UR4, UPT, UPT, UR17, 0x40, URZ ;  /* 0x0000004011047890 */ /* 0x000fe2000fffe0ff */
[----:B------:R-:W-:Y:S01]  /*42e0*/  UMOV UR5, UR18 ;  /* 0x0000001200057c82 */ /* 0x000fe20008000000 */
[----:B------:R3:W-:Y:S10]  /*42f0*/  UTCHMMA gdesc[UR8], gdesc[UR12], tmem[UR15], tmem[UR28], idesc[UR29], UPT ;  /* 0x00ff1c0c080075ea */ /* 0x0007f4000b80000f */
[----:B------:R3:W-:Y:S01]  /*4300*/  UTCHMMA gdesc[UR6], gdesc[UR10], tmem[UR14], tmem[UR26], idesc[UR27], UPT ;  /* 0x00ff1a0a060075ea */ /* 0x0007e2000b80000e */
[----:B------:R3:W-:Y:S01]  /*4310*/  UTCBAR [UR4], URZ ;  /* 0x000000ff040073e9 */ /* 0x0007e200080000ff */
[----:B------:R-:W-:Y:S05]  /*4320*/  BRA.U UP3, `(.L_x_56) ;  /* 0xfffffffd03307547 */ /* 0x000fea000b83ffff */
.L_x_53:
[----:B---3--:R-:W-:Y:S01]  /*4330*/  UIADD3 UR4, UPT, UPT, UR24, 0x1, URZ ;  /* 0x0000000118047890 */ /* 0x008fe2000fffe0ff */
[----:B------:R-:W-:Y:S01]  /*4340*/  LOP3.LUT R3, R3, 0x1, RZ, 0x3c, !PT ;  /* 0x0000000103037812 */ /* 0x000fe200078e3cff */
[----:B------:R-:W-:Y:S02]  /*4350*/  UIADD3 UR5, UPT, UPT, UR25, 0xe0, URZ ;  /* 0x000000e019057890 */ /* 0x000fe4000fffe0ff */
[----:B------:R-:W-:-:S04]  /*4360*/  UISETP.NE.AND UP0, UPT, UR4, 0x2, UPT ;  /* 0x000000020400788c */ /* 0x000fc8000bf05270 */
[----:B------:R-:W-:Y:S02]  /*4370*/  USEL UR6, URZ, 0x1, UP0 ;  /* 0x00000001ff067887 */ /* 0x000fe40008000000 */
[----:B------:R-:W-:Y:S01]  /*4380*/  USEL UR24, UR4, URZ, UP0 ;  /* 0x000000ff04187287 */ /* 0x000fe20008000000 */
[----:B------:R2:W-:Y:S03]  /*4390*/  UTCBAR [UR5], URZ ;  /* 0x000000ff050073e9 */ /* 0x0005e600080000ff */
[----:B------:R-:W-:Y:S01]  /*43a0*/  LOP3.LUT R8, R8, UR6, RZ, 0x3c, !PT ;  /* 0x0000000608087c12 */ /* 0x000fe2000f8e3cff */
[----:B------:R-:W-:Y:S07]  /*43b0*/  @P3 BRA `(.L_x_57) ;  /* 0xfffffff800a03947 */ /* 0x000fee000383ffff */
[----:B------:R-:W3:Y:S01]  /*43c0*/  S2UR UR6, SR_CgaCtaId ;  /* 0x00000000000679c3 */ /* 0x000ee20000008800 */
[----:B------:R-:W-:Y:S01]  /*43d0*/  ELECT P0, URZ, PT ;  /* 0x0000000000ff782f */ /* 0x000fe20003800000 */
[----:B-1----:R-:W-:Y:S01]  /*43e0*/  IMAD.MOV.U32 R0, RZ, RZ, 0x1 ;  /* 0x00000001ff007424 */ /* 0x002fe200078e00ff */
[----:B------:R-:W-:Y:S01]  /*43f0*/  UIADD3 UR21, UPT, UPT, UR21, 0xf0, URZ ;  /* 0x000000f015157890 */ /* 0x000fe2000fffe0ff */
[----:B------:R-:W-:Y:S01]  /*4400*/  SHF.L.U32 R2, R8, 0x1f, RZ ;  /* 0x0000001f08027819 */ /* 0x000fe200000006ff */
[----:B------:R-:W-:-:S03]  /*4410*/  UMOV UR4, 0x40 ;  /* 0x0000004000047882 */ /* 0x000fc60000000000 */
[----:B------:R-:W-:Y:S01]  /*4420*/  UVIRTCOUNT.DEALLOC.SMPOOL 0x80 ;  /* 0x000000800000784c */ /* 0x000fe20000000000 */
[----:B---3--:R-:W-:Y:S02]  /*4430*/  ULEA UR6, UR6, UR4, 0x18 ;  /* 0x0000000406067291 */ /* 0x008fe4000f8ec0ff */
[----:B------:R-:W-:-:S07]  /*4440*/  ULEA UR4, UR24, UR21, 0x3 ;  /* 0x0000001518047291 */ /* 0x000fce000f8e18ff */
[----:B------:R1:W-:Y:S02]  /*4450*/  @P0 STS.U8 [UR6+0x1c], R0 ;  /* 0x00001c00ff000988 */ /* 0x0003e40008000006 */
[----:B------:R-:W3:Y:S02]  /*4460*/  SYNCS.PHASECHK.TRANS64.TRYWAIT P0, [UR4], R2 ;  /* 0x00000002ff0075a7 */ /* 0x000ee40008001104 */
[----:B-1-3--:R-:W-:Y:S05]  /*4470*/  @!P0 BRA `(.L_x_58) ;  /* 0x0000005c00e08947 */ /* 0x00afea0003800000 */
.L_x_155:
[----:B------:R-:W-:-:S04]  /*4480*/  UIADD3 UR4, UPT, UPT, UR24, 0x1, URZ ;  /* 0x0000000118047890 */ /* 0x000fc8000fffe0ff */
[----:B------:R-:W-:-:S04]  /*4490*/  UISETP.NE.AND UP0, UPT, UR4, 0x2, UPT ;  /* 0x000000020400788c */ /* 0x000fc8000bf05270 */
[----:B--2---:R-:W-:Y:S02]  /*44a0*/  USEL UR5, URZ, 0x1, UP0 ;  /* 0x00000001ff057887 */ /* 0x004fe40008000000 */
[----:B------:R-:W-:-:S04]  /*44b0*/  USEL UR4, UR4, URZ, UP0 ;  /* 0x000000ff04047287 */ /* 0x000fc80008000000 */
[----:B------:R-:W-:Y:S01]  /*44c0*/  ULEA UR4, UR4, UR21, 0x3 ;  /* 0x0000001504047291 */ /* 0x000fe2000f8e18ff */
[----:B-1----:R-:W-:-:S04]  /*44d0*/  LOP3.LUT R2, R8, UR5, RZ, 0x3c, !PT ;  /* 0x0000000508027c12 */ /* 0x002fc8000f8e3cff */
[----:B------:R-:W-:-:S04]  /*44e0*/  SHF.L.U32 R2, R2, 0x1f, RZ ;  /* 0x0000001f02027819 */ /* 0x000fc800000006ff */
[----:B------:R-:W1:Y:S02]  /*44f0*/  SYNCS.PHASECHK.TRANS64.TRYWAIT P0, [UR4], R2 ;  /* 0x00000002ff0075a7 */ /* 0x000e640008001104 */
[----:B-1----:R-:W-:Y:S05]  /*4500*/  @!P0 BRA `(.L_x_59) ;  /* 0x0000005c00d48947 */ /* 0x002fea0003800000 */
.L_x_157:
[----:B------:R-:W-:Y:S01]  /*4510*/  NOP ;  /* 0x0000000000007918 */ /* 0x000fe20000000000 */
[----:B-1----:R-:W1:Y:S01]  /*4520*/  LDS R0, [UR6+0x14] ;  /* 0x00001406ff007984 */ /* 0x002e620008000800 */
[----:B------:R-:W-:Y:S01]  /*4530*/  LOP3.LUT R3, R9, 0xffff, RZ, 0xc0, !PT ;  /* 0x0000ffff09037812 */ /* 0x000fe200078ec0ff */
[----:B------:R-:W-:-:S03]  /*4540*/  IMAD.MOV.U32 R2, RZ, RZ, 0xffff ;  /* 0x0000ffffff027424 */ /* 0x000fc600078e00ff */
[----:B------:R-:W-:-:S04]  /*4550*/  SHF.R.U32.HI R3, RZ, 0x5, R3 ;  /* 0x00000005ff037819 */ /* 0x000fc80000011603 */
[----:B------:R-:W-:-:S04]  /*4560*/  SHF.L.U32 R2, R2, R3, RZ ;  /* 0x0000000302027219 */ /* 0x000fc800000006ff */
[----:B-1----:R-:W-:-:S04]  /*4570*/  LOP3.LUT R0, R0, R2, RZ, 0xc0, !PT ;  /* 0x0000000200007212 */ /* 0x002fc800078ec0ff */
[----:B------:R-:W-:Y:S01]  /*4580*/  ISETP.NE.AND P0, PT, R0, R2, PT ;  /* 0x000000020000720c */ /* 0x000fe20003f05270 */
[----:B------:R-:W-:-:S05]  /*4590*/  IMAD.MOV.U32 R0, RZ, RZ, 0x1 ;  /* 0x00000001ff007424 */ /* 0x000fca00078e00ff */
[----:B------:R-:W-:-:S07]  /*45a0*/  SHF.L.U32 R0, R0, R3, RZ ;  /* 0x0000000300007219 */ /* 0x000fce00000006ff */
[----:B------:R-:W-:Y:S05]  /*45b0*/  @P0 BRA `(.L_x_60) ;  /* 0x00000000005c0947 */ /* 0x000fea0003800000 */
[----:B------:R-:W1:Y:S02]  /*45c0*/  LDS R3, [UR6+0x18] ;  /* 0x00001806ff037984 */ /* 0x000e640008000800 */
[----:B-1----:R-:W-:-:S04]  /*45d0*/  LOP3.LUT R3, R3, R0, RZ, 0xc0, !PT ;  /* 0x0000000003037212 */ /* 0x002fc800078ec0ff */
[----:B------:R-:W-:-:S13]  /*45e0*/  ISETP.NE.AND P0, PT, R3, R0, PT ;  /* 0x000000000300720c */ /* 0x000fda0003f05270 */
[----:B------:R-:W-:Y:S05]  /*45f0*/  @P0 BRA `(.L_x_61) ;  /* 0x0000000000400947 */ /* 0x000fea0003800000 */
[----:B------:R-:W-:Y:S01]  /*4600*/  R2UR UR4, R2 ;  /* 0x00000000020472ca */ /* 0x000fe200000e0000 */
[----:B------:R-:W1:Y:S01]  /*4610*/  S2R R3, SR_LANEID ;  /* 0x0000000000037919 */ /* 0x000e620000000000 */
[----:B------:R-:W-:-:S04]  /*4620*/  LOP3.LUT R0, RZ, R0, RZ, 0x33, !PT ;  /* 0x00000000ff007212 */ /* 0x000fc800078e33ff */
[----:B------:R-:W2:Y:S07]  /*4630*/  REDUX UR7, R0 ;  /* 0x00000000000773c4 */ /* 0x000eae0000000000 */
[----:B------:R-:W-:-:S03]  /*4640*/  ULOP3.LUT UR5, URZ, UR4, URZ, 0x33, !UPT ;  /* 0x00000004ff057292 */ /* 0x000fc6000f8e33ff */
[----:B------:R-:W-:Y:S02]  /*4650*/  VOTEU.ANY UR4, UPT, PT ;  /* 0x0000000000047886 */ /* 0x000fe400038e0100 */
[----:B------:R-:W-:Y:S01]  /*4660*/  UFLO.U32 UR4, UR4 ;  /* 0x00000004000472bd */ /* 0x000fe200080e0000 */
[----:B------:R-:W-:-:S04]  /*4670*/  IMAD.U32 R2, RZ, RZ, UR5 ;  /* 0x00000005ff027e24 */ /* 0x000fc8000f8e00ff */
[----:B------:R-:W3:Y:S02]  /*4680*/  REDUX UR8, R2 ;  /* 0x00000000020873c4 */ /* 0x000ee40000000000 */
[----:B------:R1:W-:Y:S01]  /*4690*/  UTCATOMSWS.AND URZ, UR5 ;  /* 0x0000000500ff79e3 */ /* 0x0003e20008000000 */
[----:B--2---:R-:W-:Y:S01]  /*46a0*/  IMAD.U32 R0, RZ, RZ, UR7 ;  /* 0x00000007ff007e24 */ /* 0x004fe2000f8e00ff */
[----:B-1----:R-:W-:Y:S01]  /*46b0*/  ISETP.EQ.U32.AND P0, PT, R3, UR4, PT ;  /* 0x0000000403007c0c */ /* 0x002fe2000bf02070 */
[----:B---3--:R-:W-:-:S12]  /*46c0*/  IMAD.U32 R2, RZ, RZ, UR8 ;  /* 0x00000008ff027e24 */ /* 0x008fd8000f8e00ff */
[----:B------:R1:W-:Y:S04]  /*46d0*/  @P0 ATOMS.AND RZ, [UR6+0x14], R2 ;  /* 0x00001402ffff098c */ /* 0x0003e8000a800006 */
[----:B------:R1:W-:Y:S01]  /*46e0*/  @P0 ATOMS.AND RZ, [UR6+0x18], R0 ;  /* 0x00001800ffff098c */ /* 0x0003e2000a800006 */
[----:B------:R-:W-:Y:S05]  /*46f0*/  BRA `(.L_x_62) ;  /* 0x0000000000147947 */ /* 0x000fea0003800000 */
.L_x_61:
[----:B------:R-:W-:Y:S02]  /*4700*/  MOV R2, 0x4720 ;  /* 0x0000472000027802 */ /* 0x000fe40000000f00 */
[----:B----45:R-:W-:Y:S05]  /*4710*/  CALL.REL.NOINC `($__internal_0_$__cuda_sm10x_tcgen05_guardrail_trap_col_being_dealloced_not_returned_by_alloc) ;  /* 0x0000006000c07944 */ /* 0x030fea0003c00000 */
[----:B------:R-:W-:Y:S05]  /*4720*/  BRA `(.L_x_62) ;  /* 0x0000000000087947 */ /* 0x000fea0003800000 */
.L_x_60:
[----:B------:R-:W-:Y:S02]  /*4730*/  MOV R2, 0x4750 ;  /* 0x0000475000027802 */ /* 0x000fe40000000f00 */
[----:B----45:R-:W-:Y:S05]  /*4740*/  CALL.REL.NOINC `($__internal_2_$__cuda_sm10x_tcgen05_guardrail_trap_unallocated_columns_being_dealloced) ;  /* 0x0000006000cc7944 */ /* 0x030fea0003c00000 */
.L_x_62:
[----:B------:R-:W-:Y:S01]  /*4750*/  NOP ;  /* 0x0000000000007918 */ /* 0x000fe20000000000 */
[----:B------:R-:W-:Y:S05]  /*4760*/  EXIT ;  /* 0x000000000000794d */ /* 0x000fea0003800000 */
.L_x_46:
[----:B------:R-:W2:Y:S01]  /*4770*/  LDCU UR5, c[0x0][0x384] ;  /* 0x00007080ff0577ac */ /* 0x000ea20008000800 */
[----:B------:R-:W-:Y:S02]  /*4780*/  UISETP.NE.OR UP0, UPT, UR18, 0x3, !UP3 ;  /* 0x000000031200788c */ /* 0x000fe4000df05670 */
[----:B--2---:R-:W-:-:S07]  /*4790*/  UIADD3 UR5, UPT, UPT, UR5, 0x3f, URZ ;  /* 0x0000003f05057890 */ /* 0x004fce000fffe0ff */
[----:B------:R-:W-:Y:S05]  /*47a0*/  BRA.U UP0, `(.L_x_63) ;  /* 0x0000001500fc7547 */ /* 0x000fea000b800000 */
[----:B------:R-:W2:Y:S01]  /*47b0*/  LDCU UR57, c[0x0][0x388] ;  /* 0x00007100ff3977ac */ /* 0x000ea20008000800 */
[----:B------:R-:W3:Y:S01]  /*47c0*/  S2UR UR10, SR_CgaCtaId ;  /* 0x00000000000a79c3 */ /* 0x000ee20000008800 */
[----:B------:R-:W-:Y:S01]  /*47d0*/  R2UR UR47, R53 ;  /* 0x00000000352f72ca */ /* 0x000fe200000e0000 */
[----:B------:R-:W-:Y:S01]  /*47e0*/  IMAD.MOV.U32 R10, RZ, RZ, 0x1 ;  /* 0x00000001ff0a7424 */ /* 0x000fe200078e00ff */
[----:B------:R-:W-:Y:S01]  /*47f0*/  USHF.R.S32.HI UR4, URZ, 0x1f, UR5 ;  /* 0x0000001fff047899 */ /* 0x000fe20008011405 */
[----:B------:R-:W-:Y:S01]  /*4800*/  R2UR UR46, R54 ;  /* 0x00000000362e72ca */ /* 0x000fe200000e0000 */
[----:B------:R-:W4:Y:S01]  /*4810*/  LDCU UR41, c[0x0][0x370] ;  /* 0x00006e00ff2977ac */ /* 0x000f220008000800 */
[----:B------:R-:W-:Y:S02]  /*4820*/  IMAD.MOV.U32 R9, RZ, RZ, RZ ;  /* 0x000000ffff097224 */ /* 0x000fe400078e00ff */
[----:B------:R-:W1:Y:S01]  /*4830*/  LDC.64 R14, c[0x0][0x348] ;  /* 0x0000d200ff0e7b82 */ /* 0x000e620000000a00 */
[----:B------:R-:W-:Y:S01]  /*4840*/  ULEA.HI UR4, UR4, UR5, URZ, 0x6 ;  /* 0x0000000504047291 */ /* 0x000fe2000f8f30ff */
[----:B------:R-:W4:Y:S03]  /*4850*/  LDCU.128 UR32, c[0x0][0xc10] ;  /* 0x00018200ff2077ac */ /* 0x000f260008000c00 */
[----:B------:R-:W-:Y:S01]  /*4860*/  USHF.R.S32.HI UR27, URZ, 0x6, UR4 ;  /* 0x00000006ff1b7899 */ /* 0x000fe20008011404 */
[----:B--2---:R-:W-:Y:S01]  /*4870*/  IMAD.U32 R0, RZ, RZ, UR57 ;  /* 0x00000039ff007e24 */ /* 0x004fe2000f8e00ff */
[----:B------:R-:W2:Y:S04]  /*4880*/  LDCU UR40, c[0x0][0x374] ;  /* 0x00006e80ff2877ac */ /* 0x000ea80008000800 */
[----:B------:R-:W-:Y:S01]  /*4890*/  IMAD.U32 R3, RZ, RZ, UR27 ;  /* 0x0000001bff037e24 */ /* 0x000fe2000f8e00ff */
[----:B------:R-:W-:Y:S01]  /*48a0*/  IABS R0, R0 ;  /* 0x0000000000007213 */ /* 0x000fe20000000000 */
[----:B------:R-:W4:Y:S03]  /*48b0*/  LDCU.64 UR4, c[0x0][0x988] ;  /* 0x00013100ff0477ac */ /* 0x000f260008000a00 */
[----:B------:R-:W-:Y:S01]  /*48c0*/  IABS R2, R3 ;  /* 0x0000000300027213 */ /* 0x000fe20000000000 */
[----:B------:R-:W1:Y:S01]  /*48d0*/  LDCU.64 UR30, c[0x0][0x990] ;  /* 0x00013200ff1e77ac */ /* 0x000e620008000a00 */
[----:B------:R-:W-:-:S02]  /*48e0*/  R2UR UR25, R0 ;  /* 0x00000000001972ca */ /* 0x000fc400000e0000 */
[----:B------:R-:W-:Y:S01]  /*48f0*/  R2UR UR26, R2 ;  /* 0x00000000021a72ca */ /* 0x000fe200000e0000 */
[----:B------:R-:W-:Y:S01]  /*4900*/  UMOV UR20, 0x400 ;  /* 0x0000040000147882 */ /* 0x000fe20000000000 */
[----:B------:R-:W1:Y:S01]  /*4910*/  LDCU UR17, c[0x0][0xc0c] ;  /* 0x00018180ff1177ac */ /* 0x000e620008000800 */
[----:B---3--:R-:W-:Y:S01]  /*4920*/  ULEA UR20, UR10, UR20, 0x18 ;  /* 0x000000140a147291 */ /* 0x008fe2000f8ec0ff */
[----:B------:R-:W3:Y:S07]  /*4930*/  LDCU UR58, c[0x0][0xc20] ;  /* 0x00018400ff3a77ac */ /* 0x000eee0008000800 */
[----:B------:R-:W2:Y:S01]  /*4940*/  I2F.RP R0, UR25 ;  /* 0x0000001900007d06 */ /* 0x000ea20008209400 */
[----:B----4-:R-:W-:Y:S01]  /*4950*/  UISETP.NE.U32.AND UP0, UPT, UR4, URZ, UPT ;  /* 0x000000ff0400728c */ /* 0x010fe2000bf05070 */
[----:B------:R-:W4:Y:S01]  /*4960*/  LDCU UR4, c[0x0][0xc30] ;  /* 0x00018600ff0477ac */ /* 0x000f220008000800 */
[----:B------:R-:W4:Y:S05]  /*4970*/  LDCU UR29, c[0x0][0x38c] ;  /* 0x00007180ff1d77ac */ /* 0x000f2a0008000800 */
[----:B------:R-:W3:Y:S01]  /*4980*/  I2F.RP R2, UR26 ;  /* 0x0000001a00027d06 */ /* 0x000ee20008209400 */
[----:B------:R-:W-:-:S02]  /*4990*/  UISETP.NE.AND.EX UP0, UPT, UR5, URZ, UPT, UP0 ;  /* 0x000000ff0500728c */ /* 0x000fc4000bf05300 */
[----:B------:R-:W-:Y:S02]  /*49a0*/  UIADD3 UR51, UPT, UPT, UR20, 0x98, URZ ;  /* 0x0000009814337890 */ /* 0x000fe4000fffe0ff */
[----:B------:R-:W-:-:S03]  /*49b0*/  UIADD3 UR38, UPT, UPT, UR20, 0x80, URZ ;  /* 0x0000008014267890 */ /* 0x000fc6000fffe0ff */
[----:B--2---:R-:W2:Y:S01]  /*49c0*/  MUFU.RCP R0, R0 ;  /* 0x0000000000007308 */ /* 0x004ea20000001000 */
[----:B------:R-:W-:Y:S02]  /*49d0*/  UIADD3 UR37, UPT, UPT, UR20, 0x88, URZ ;  /* 0x0000008814257890 */ /* 0x000fe4000fffe0ff */
[----:B------:R-:W-:Y:S02]  /*49e0*/  UIADD3 UR36, UPT, UPT, UR20, 0x90, URZ ;  /* 0x0000009014247890 */ /* 0x000fe4000fffe0ff */
[----:B------:R-:W-:Y:S02]  /*49f0*/  UPRMT UR51, UR10, 0x654, UR51 ;  /* 0x000006540a337896 */ /* 0x000fe40008000033 */
[----:B------:R-:W-:Y:S01]  /*4a00*/  UPRMT UR54, UR10, 0x654, UR38 ;  /* 0x000006540a367896 */ /* 0x000fe20008000026 */
[----:B---3--:R-:W3:Y:S01]  /*4a10*/  MUFU.RCP R2, R2 ;  /* 0x0000000200027308 */ /* 0x008ee20000001000 */
[----:B------:R-:W-:Y:S02]  /*4a20*/  UPRMT UR53, UR10, 0x654, UR37 ;  /* 0x000006540a357896 */ /* 0x000fe40008000025 */
[----:B------:R-:W-:-:S02]  /*4a30*/  UPRMT UR52, UR10, 0x654, UR36 ;  /* 0x000006540a347896 */ /* 0x000fc40008000024 */
[----:B------:R-:W-:Y:S02]  /*4a40*/  UIMAD.WIDE.U32 UR12, UR41, UR32, URZ ;  /* 0x00000020290c72a5 */ /* 0x000fe4000f8e00ff */
[----:B------:R-:W-:Y:S01]  /*4a50*/  UIMAD.WIDE.U32 UR14, UR40, UR35, URZ ;  /* 0x00000023280e72a5 */ /* 0x000fe2000f8e00ff */
[----:B--2---:R-:W-:Y:S01]  /*4a60*/  VIADD R0, R0, 0xffffffe ;  /* 0x0ffffffe00007836 */ /* 0x004fe20000000000 */
[----:B------:R-:W-:Y:S01]  /*4a70*/  UMOV UR8, URZ ;  /* 0x000000ff00087c82 */ /* 0x000fe20008000000 */
[----:B------:R-:W-:Y:S02]  /*4a80*/  UP2UR UR55, UPR, URZ, 0x1 ;  /* 0x00000001ff377883 */ /* 0x000fe40008000000 */
[----:B-1----:R-:W-:Y:S02]  /*4a90*/  UISETP.NE.AND UP0, UPT, UR39, 0x1, UPT ;  /* 0x000000012700788c */ /* 0x002fe4000bf05270 */
[----:B------:R-:W1:Y:S01]  /*4aa0*/  F2I.FTZ.U32.TRUNC.NTZ R0, R0 ;  /* 0x0000000000007305 */ /* 0x000e62000021f000 */
[----:B------:R-:W-:Y:S01]  /*4ab0*/  UISETP.NE.U32.AND UP0, UPT, UR30, URZ, UPT ;  /* 0x000000ff1e00728c */ /* 0x000fe2000bf05070 */
[----:B---3--:R-:W-:Y:S01]  /*4ac0*/  VIADD R2, R2, 0xffffffe ;  /* 0x0ffffffe02027836 */ /* 0x008fe20000000000 */
[----:B------:R-:W-:-:S02]  /*4ad0*/  UIADD3 UR48, UPT, UPT, UR20, 0xd8, URZ ;  /* 0x000000d814307890 */ /* 0x000fc4000fffe0ff */
[----:B------:R-:W-:Y:S02]  /*4ae0*/  UISETP.GE.AND UP3, UPT, UR39, 0x1, UPT ;  /* 0x000000012700788c */ /* 0x000fe4000bf66270 */
[----:B------:R-:W-:Y:S01]  /*4af0*/  UISETP.NE.AND.EX UP5, UPT, UR31, URZ, UPT, UP0 ;  /* 0x000000ff1f00728c */ /* 0x000fe2000bfa5300 */
[----:B------:R-:W2:Y:S01]  /*4b00*/  F2I.FTZ.U32.TRUNC.NTZ R2, R2 ;  /* 0x0000000200027305 */ /* 0x000ea2000021f000 */
[----:B------:R-:W-:Y:S01]  /*4b10*/  UMOV UR45, UR13 ;  /* 0x0000000d002d7c82 */ /* 0x000fe20008000000 */
[----:B------:R-:W-:Y:S01]  /*4b20*/  UMOV UR44, UR15 ;  /* 0x0000000f002c7c82 */ /* 0x000fe20008000000 */
[----:B------:R-:W-:Y:S02]  /*4b30*/  UISETP.NE.AND UP3, UPT, UR17, 0x1, UPT ;  /* 0x000000011100788c */ /* 0x000fe4000bf65270 */
[----:B------:R-:W-:Y:S01]  /*4b40*/  UISETP.NE.AND UP0, UPT, UR34, 0x1, UPT ;  /* 0x000000012200788c */ /* 0x000fe2000bf05270 */
[----:B-1----:R-:W-:Y:S01]  /*4b50*/  R2UR UR7, R0 ;  /* 0x00000000000772ca */ /* 0x002fe200000e0000 */
[----:B------:R-:W-:Y:S01]  /*4b60*/  UPLOP3.LUT UP2, UPT, UPT, UPT, UPT, 0x40, 0x4 ;  /* 0x000000000004789c */ /* 0x000fe20003f4e870 */
[----:B------:R-:W-:Y:S01]  /*4b70*/  IABS R0, R3 ;  /* 0x0000000300007213 */ /* 0x000fe20000000000 */
[----:B------:R-:W1:Y:S04]  /*4b80*/  LDCU.64 UR18, c[0x0][0xc28] ;  /* 0x00018500ff1277ac */ /* 0x000e680008000a00 */
[----:B------:R-:W-:Y:S01]  /*4b90*/  IMAD.MOV R0, RZ, RZ, -R0 ;  /* 0x000000ffff007224 */ /* 0x000fe200078e0a00 */
[----:B--2---:R-:W-:Y:S01]  /*4ba0*/  R2UR UR9, R2 ;  /* 0x00000000020972ca */ /* 0x004fe200000e0000 */
[----:B------:R-:W-:Y:S01]  /*4bb0*/  IMAD.MOV.U32 R2, RZ, RZ, 0x2000 ;  /* 0x00002000ff027424 */ /* 0x000fe200078e00ff */
[----:B------:R-:W-:-:S02]  /*4bc0*/  UPRMT UR48, URZ, 0x654, UR48 ;  /* 0x00000654ff307896 */ /* 0x000fc40008000030 */
[----:B------:R-:W-:Y:S01]  /*4bd0*/  R2UR UR50, R0 ;  /* 0x00000000003272ca */ /* 0x000fe200000e0000 */
[----:B------:R-:W-:Y:S02]  /*4be0*/  UIADD3 UR5, UPT, UPT, URZ, -UR7, URZ ;  /* 0x80000007ff057290 */ /* 0x000fe4000fffe0ff */
[----:B------:R-:W-:Y:S02]  /*4bf0*/  USHF.R.U32.HI UR45, URZ, UR33, UR45 ;  /* 0x00000021ff2d7299 */ /* 0x000fe4000801162d */
[----:B------:R-:W-:Y:S02]  /*4c00*/  UIMAD UR5, UR5, UR25, URZ ;  /* 0x00000019050572a4 */ /* 0x000fe4000f8e02ff */
[----:B------:R-:W-:Y:S02]  /*4c10*/  USHF.R.U32.HI UR44, URZ, UR58, UR44 ;  /* 0x0000003aff2c7299 */ /* 0x000fe4000801162c */
[----:B------:R-:W-:Y:S02]  /*4c20*/  UIADD3 UR6, UPT, UPT, URZ, -UR9, URZ ;  /* 0x80000009ff067290 */ /* 0x000fe4000fffe0ff */
[----:B----4-:R-:W-:-:S02]  /*4c30*/  UISETP.NE.AND UP4, UPT, UR4, 0x1, UPT ;  /* 0x000000010400788c */ /* 0x010fc4000bf85270 */
[----:B------:R-:W-:Y:S02]  /*4c40*/  UIMAD UR10, UR6, UR26, URZ ;  /* 0x0000001a060a72a4 */ /* 0x000fe4000f8e02ff */
[----:B------:R-:W-:Y:S01]  /*4c50*/  UISETP.NE.AND UP3, UPT, UR57, URZ, UPT ;  /* 0x000000ff3900728c */ /* 0x000fe2000bf65270 */
[----:B------:R-:W-:Y:S01]  /*4c60*/  UMOV UR6, URZ ;  /* 0x000000ff00067c82 */ /* 0x000fe20008000000 */
[----:B------:R-:W-:Y:S02]  /*4c70*/  UIMAD.WIDE.U32 UR8, UR9, UR10, UR8 ;  /* 0x0000000a090872a5 */ /* 0x000fe4000f8e0008 */
[----:B------:R-:W-:Y:S02]  /*4c80*/  UIMAD.WIDE.U32 UR42, UR7, UR5, UR6 ;  /* 0x00000005072a72a5 */ /* 0x000fe4000f8e0006 */
[----:B------:R-:W-:Y:S02]  /*4c90*/  UISETP.NE.AND UP0, UPT, UR29, URZ, UPT ;  /* 0x000000ff1d00728c */ /* 0x000fe4000bf05270 */
[----:B------:R-:W-:-:S03]  /*4ca0*/  UISETP.NE.AND UP6, UPT, UR27, URZ, UPT ;  /* 0x000000ff1b00728c */ /* 0x000fc6000bfc5270 */
[----:B------:R-:W-:Y:S01]  /*4cb0*/  UMOV UR42, UR43 ;  /* 0x0000002b002a7c82 */ /* 0x000fe20008000000 */
[----:B-1----:R-:W-:-:S07]  /*4cc0*/  UMOV UR43, UR9 ;  /* 0x00000009002b7c82 */ /* 0x002fce0008000000 */
.L_x_74:
[----:B------:R-:W-:Y:S04]  /*4cd0*/  SHF.L.U32 R3, R9, 0x1f, RZ ;  /* 0x0000001f09037819 */ /* 0x000fe800000006ff */
[----:B-1----:R-:W1:Y:S02]  /*4ce0*/  SYNCS.PHASECHK.TRANS64.TRYWAIT P0, [UR20+0xd0], R3 ;  /* 0x0000d003ff0075a7 */ /* 0x002e640008001114 */
[----:B-1----:R-:W-:Y:S05]  /*4cf0*/  @!P0 BRA `(.L_x_64) ;  /* 0x0000005400f08947 */ /* 0x002fea0003800000 */
.L_x_159:
[----:B------:R-:W2:Y:S01]  /*4d00*/  LDS.128 R4, [UR20+0x110] ;  /* 0x00011014ff047984 */ /* 0x000ea20008000c00 */
[----:B------:R-:W-:Y:S01]  /*4d10*/  UISETP.GE.AND UP0, UPT, UR39, 0x1, UPT ;  /* 0x000000012700788c */ /* 0x000fe2000bf06270 */
[----:B------:R-:W-:Y:S01]  /*4d20*/  @!PT LDS RZ, [RZ] ;  /* 0x00000000fffff984 */ /* 0x000fe20000000800 */
[----:B------:R-:W-:Y:S01]  /*4d30*/  @!PT LDS RZ, [RZ] ;  /* 0x00000000fffff984 */ /* 0x000fe20000000800 */
[----:B------:R-:W-:Y:S01]  /*4d40*/  @!PT LDS RZ, [RZ] ;  /* 0x00000000fffff984 */ /* 0x000fe20000000800 */
[----:B------:R-:W-:Y:S01]  /*4d50*/  @!PT LDS RZ, [RZ] ;  /* 0x00000000fffff984 */ /* 0x000fe20000000800 */
[----:B------:R3:W-:Y:S06]  /*4d60*/  MEMBAR.ALL.CTA ;  /* 0x0000000000007992 */ /* 0x0007ec0000008000 */
[----:B---3--:R-:W3:Y:S02]  /*4d70*/  FENCE.VIEW.ASYNC.S ;  /* 0x00000000000073c6 */ /* 0x008ee40000000000 */
[----:B---3--:R-:W-:Y:S01]  /*4d80*/  SYNCS.ARRIVE.TRANS64.RED.A1T0 RZ, [UR48], RZ ;  /* 0x000000ffffff79a7 */ /* 0x008fe20008100430 */
[----:B--2---:R-:W-:Y:S11]  /*4d90*/  LOP3.LUT P0, RZ, R6, 0x1, RZ, 0xc0, !PT ;  /* 0x0000000106ff7812 */ /* 0x004ff6000780c0ff */
[----:B------:R-:W-:Y:S02]  /*4da0*/  @!UPT UIADD3 URZ, UPT, UPT, URZ, URZ, URZ ;  /* 0x000000fffffff290 */ /* 0x000fe4000fffe0ff */
[----:B------:R-:W-:Y:S01]  /*4db0*/  VOTEU.ANY UP3, P0 ;  /* 0x0000000000ff7886 */ /* 0x000fe20000060100 */
[----:B------:R-:W-:Y:S11]  /*4dc0*/  PLOP3.LUT P0, PT, PT, PT, UP3, 0x80, 0x8 ;  /* 0x000000000008781c */ /* 0x000ff60003f0f038 */
[----:B------:R-:W-:Y:S02]  /*4dd0*/  @!UPT UIADD3 URZ, UPT, UPT, URZ, URZ, URZ ;  /* 0x000000fffffff290 */ /* 0x000fe4000fffe0ff */
[----:B-1----:R-:W-:Y:S02]  /*4de0*/  @P0 MOV R3, R4 ;  /* 0x0000000400030202 */ /* 0x002fe40000000f00 */
[----:B------:R-:W-:Y:S02]  /*4df0*/  @P0 LOP3.LUT R0, R5, 0xffff, RZ, 0xc0, !PT ;  /* 0x0000ffff05000812 */ /* 0x000fe400078ec0ff */
[----:B------:R-:W-:Y:S02]  /*4e00*/  @P0 R2UR UR5, R3 ;  /* 0x00000000030502ca */ /* 0x000fe400000e0000 */
[----:B------:R-:W-:Y:S11]  /*4e10*/  @P0 R2UR UR4, R0 ;  /* 0x00000000000402ca */ /* 0x000ff600000e0000 */
[----:B------:R-:W-:Y:S02]  /*4e20*/  @UP3 UMOV UR16, UR5 ;  /* 0x0000000500103c82 */ /* 0x000fe40008000000 */
[----:B------:R-:W-:Y:S01]  /*4e30*/  @UP3 UMOV UR15, UR4 ;  /* 0x00000004000f3c82 */ /* 0x000fe20008000000 */
[----:B------:R-:W-:Y:S05]  /*4e40*/  BRA.U !UP0, `(.L_x_65) ;  /* 0x0000000108c07547 */ /* 0x000fea000b800000 */
[----:B------:R-:W-:Y:S02]  /*4e50*/  UIMAD.WIDE.U32 UR8, UR15, UR35, URZ ;  /* 0x000000230f0872a5 */ /* 0x000fe4000f8e00ff */
[----:B------:R-:W-:Y:S02]  /*4e60*/  UP2UR UR14, UPR, URZ, 0x4 ;  /* 0x00000004ff0e7883 */ /* 0x000fe40008000000 */
[----:B------:R-:W-:Y:S02]  /*4e70*/  UISETP.NE.AND UP2, UPT, UR34, 0x1, UPT ;  /* 0x000000012200788c */ /* 0x000fe4000bf45270 */
[----:B------:R-:W-:Y:S02]  /*4e80*/  UIMAD.WIDE.U32 UR10, UR16, UR32, URZ ;  /* 0x00000020100a72a5 */ /* 0x000fe4000f8e00ff */
[----:B------:R-:W-:Y:S02]  /*4e90*/  USEL UR4, UR40, UR44, !UP2 ;  /* 0x0000002c28047287 */ /* 0x000fe4000d000000 */
[----:B------:R-:W-:Y:S02]  /*4ea0*/  UISETP.NE.AND UP0, UPT, UR17, 0x1, UPT ;  /* 0x000000011100788c */ /* 0x000fe4000bf05270 */
[----:B------:R-:W-:Y:S02]  /*4eb0*/  UP2UR UR24, UPR, URZ, 0x2 ;  /* 0x00000002ff187883 */ /* 0x000fe40008000000 */
[----:B------:R-:W-:Y:S02]  /*4ec0*/  UISETP.NE.AND UP1, UPT, UR39, 0x1, UPT ;  /* 0x000000012700788c */ /* 0x000fe4000bf25270 */
[----:B------:R-:W-:Y:S02]  /*4ed0*/  UIMAD.WIDE.U32 UR12, UR4, UR18, URZ ;  /* 0x00000012040c72a5 */ /* 0x000fe4000f8e00ff */
[----:B------:R-:W-:Y:S01]  /*4ee0*/  USEL UR7, UR41, UR45, !UP0 ;  /* 0x0000002d29077287 */ /* 0x000fe2000c000000 */
[----:B------:R-:W-:Y:S02]  /*4ef0*/  UMOV UR5, UR9 ;  /* 0x0000000900057c82 */ /* 0x000fe40008000000 */
[----:B------:R-:W-:Y:S02]  /*4f00*/  USHF.R.U32.HI UR6, URZ, UR58, UR5 ;  /* 0x0000003aff067299 */ /* 0x000fe40008011605 */
[----:B------:R-:W-:Y:S02]  /*4f10*/  UIMAD.WIDE.U32 UR22, UR7, UR18, URZ ;  /* 0x00000012071672a5 */ /* 0x000fe4000f8e00ff */
[----:B------:R-:W-:Y:S02]  /*4f20*/  USEL UR6, UR15, UR6, !UP2 ;  /* 0x000000060f067287 */ /* 0x000fe4000d000000 */
[----:B------:R-:W-:Y:S01]  /*4f30*/  UISETP.NE.AND UP2, UPT, UR14, URZ, UPT ;  /* 0x000000ff0e00728c */ /* 0x000fe2000bf45270 */
[----:B------:R-:W-:Y:S01]  /*4f40*/  UMOV UR5, UR11 ;  /* 0x0000000b00057c82 */ /* 0x000fe20008000000 */
[----:B------:R-:W-:Y:S02]  /*4f50*/  UIMAD.WIDE.U32 UR10, UR6, UR18, URZ ;  /* 0x00000012060a72a5 */ /* 0x000fe4000f8e00ff */
[----:B------:R-:W-:Y:S03]  /*4f60*/  USHF.R.U32.HI UR8, URZ, UR33, UR5 ;  /* 0x00000021ff087299 */ /* 0x000fe60008011605 */
[----:B------:R-:W-:Y:S02]  /*4f70*/  UMOV UR5, UR13 ;  /* 0x0000000d00057c82 */ /* 0x000fe40008000000 */
[----:B------:R-:W-:Y:S03]  /*4f80*/  @UP1 USHF.R.U32.HI UR4, URZ, UR19, UR5 ;  /* 0x00000013ff041299 */ /* 0x000fe60008011605 */
[----:B------:R-:W-:Y:S01]  /*4f90*/  UMOV UR5, UR23 ;  /* 0x0000001700057c82 */ /* 0x000fe20008000000 */
[----:B------:R-:W-:Y:S02]  /*4fa0*/  UIMAD UR4, UR39, UR4, URZ ;  /* 0x00000004270472a4 */ /* 0x000fe4000f8e02ff */
[----:B------:R-:W-:Y:S02]  /*4fb0*/  @UP1 USHF.R.U32.HI UR7, URZ, UR19, UR5 ;  /* 0x00000013ff071299 */ /* 0x000fe40008011605 */
[----:B------:R-:W-:Y:S02]  /*4fc0*/  USEL UR5, UR16, UR8, !UP0 ;  /* 0x0000000810057287 */ /* 0x000fe4000c000000 */
[----:B------:R-:W-:Y:S02]  /*4fd0*/  UIMAD UR8, UR39, UR7, URZ ;  /* 0x00000007270872a4 */ /* 0x000fe4000f8e02ff */
[----:B------:R-:W-:Y:S03]  /*4fe0*/  UISETP.GE.AND UP0, UPT, UR6, UR4, UPT ;  /* 0x000000040600728c */ /* 0x000fe6000bf06270 */
[----:B------:R-:W-:Y:S01]  /*4ff0*/  UMOV UR4, UR11 ;  /* 0x0000000b00047c82 */ /* 0x000fe20008000000 */
[----:B------:R-:W-:Y:S02]  /*5000*/  UISETP.GE.OR UP0, UPT, UR5, UR8, UP0 ;  /* 0x000000080500728c */ /* 0x000fe40008706670 */
[----:B------:R-:W-:Y:S02]  /*5010*/  USHF.R.U32.HI UR4, URZ, UR19, UR4 ;  /* 0x00000013ff047299 */ /* 0x000fe40008011604 */
[----:B------:R-:W-:Y:S02]  /*5020*/  UIMAD.WIDE.U32 UR8, UR5, UR18, URZ ;  /* 0x00000012050872a5 */ /* 0x000fe4000f8e00ff */
[----:B------:R-:W-:Y:S04]  /*5030*/  USEL UR10, UR6, UR4, !UP1 ;  /* 0x00000004060a7287 */ /* 0x000fe8000c800000 */
[----:B------:R-:W-:Y:S01]  /*5040*/  UIADD3 UR11, UPT, UPT, -UR10, URZ, URZ ;  /* 0x000000ff0a0b7290 */ /* 0x000fe2000fffe1ff */
[----:B------:R-:W-:Y:S02]  /*5050*/  @!UP0 UMOV UR4, UR9 ;  /* 0x0000000900048c82 */ /* 0x000fe40008000000 */
[----:B------:R-:W-:Y:S02]  /*5060*/  @!UP0 USHF.R.U32.HI UR4, URZ, UR19, UR4 ;  /* 0x00000013ff048299 */ /* 0x000fe40008011604 */
[----:B------:R-:W-:Y:S02]  /*5070*/  UIMAD UR8, UR39, UR11, UR6 ;  /* 0x0000000b270872a4 */ /* 0x000fe4000f8e0206 */
[----:B------:R-:W-:Y:S02]  /*5080*/  @!UP0 USEL UR4, UR5, UR4, !UP1 ;  /* 0x0000000405048287 */ /* 0x000fe4000c800000 */
[----:B------:R-:W-:Y:S02]  /*5090*/  UISETP.NE.AND UP1, UPT, UR24, URZ, UPT ;  /* 0x000000ff1800728c */ /* 0x000fe4000bf25270 */
[----:B------:R-:W-:Y:S02]  /*50a0*/  @!UP0 UIMAD UR8, UR7, UR8, UR4 ;  /* 0x00000008070882a4 */ /* 0x000fe4000f8e0204 */
[----:B------:R-:W-:Y:S02]  /*50b0*/  @!UP0 UIADD3 UR9, UPT, UPT, UR10, -UR4, URZ ;  /* 0x800000040a098290 */ /* 0x000fe4000fffe0ff */
[----:B------:R-:W-:Y:S02]  /*50c0*/  UIADD3 UR4, UPT, UPT, -UR5, URZ, URZ ;  /* 0x000000ff05047290 */ /* 0x000fe4000fffe1ff */
[----:B------:R-:W-:Y:S02]  /*50d0*/  UIADD3 UR7, UPT, UPT, -UR6, URZ, URZ ;  /* 0x000000ff06077290 */ /* 0x000fe4000fffe1ff */
[----:B------:R-:W-:Y:S02]  /*50e0*/  @!UP0 UIMAD UR6, UR9, UR39, UR5 ;  /* 0x00000027090682a4 */ /* 0x000fe4000f8e0205 */
[----:B------:R-:W-:Y:S02]  /*50f0*/  UIMAD UR16, UR17, UR4, UR16 ;  /* 0x00000004111072a4 */ /* 0x000fe4000f8e0210 */
[----:B------:R-:W-:Y:S01]  /*5100*/  UIMAD UR15, UR34, UR7, UR15 ;  /* 0x00000007220f72a4 */ /* 0x000fe2000f8e020f */
[----:B------:R-:W-:Y:S02]  /*5110*/  @!UP0 UMOV UR5, UR8 ;  /* 0x0000000800058c82 */ /* 0x000fe40008000000 */
[----:B------:R-:W-:Y:S02]  /*5120*/  UIMAD UR16, UR5, UR17, UR16 ;  /* 0x00000011051072a4 */ /* 0x000fe4000f8e0210 */
[----:B------:R-:W-:Y:S11]  /*5130*/  UIMAD UR15, UR6, UR34, UR15 ;  /* 0x00000022060f72a4 */ /* 0x000ff6000f8e020f */
[----:B------:R-:W-:Y:S01]  /*5140*/  @!UPT UIADD3 URZ, UPT, UPT, URZ, URZ, URZ ;  /* 0x000000fffffff290 */ /* 0x000fe2000fffe0ff */
.L_x_65:
[----:B------:R-:W1:Y:S01]  /*5150*/  @!UP4 LDCU.128 UR8, c[0x0][0xc10] ;  /* 0x00018200ff08c7ac */ /* 0x000e620008000c00 */
[----:B------:R-:W-:Y:S04]  /*5160*/  MOV R0, UR21 ;  /* 0x0000001500007c02 */ /* 0x000fe80008000f00 */
[----:B------:R-:W-:Y:S01]  /*5170*/  IABS R0, R0 ;  /* 0x0000000000007213 */ /* 0x000fe20000000000 */
[----:B------:R-:W2:Y:S01]  /*5180*/  @!UP4 LDCU UR5, c[0x0][0xc0c] ;  /* 0x00018180ff05c7ac */ /* 0x000ea20008000800 */
[----:B-1----:R-:W-:Y:S07]  /*5190*/  UIMAD.WIDE.U32 UR6, UR16, UR8, URZ ;  /* 0x00000008100672a5 */ /* 0x002fee000f8e00ff */
[----:B------:R-:W-:Y:S01]  /*51a0*/  @!UP4 UMOV UR4, UR7 ;  /* 0x000000070004cc82 */ /* 0x000fe20008000000 */
[----:B--2---:R-:W-:Y:S02]  /*51b0*/  @!UP4 UISETP.NE.AND UP0, UPT, UR5, 0x1, UPT ;  /* 0x000000010500c88c */ /* 0x004fe4000bf05270 */
[----:B------:R-:W-:Y:S02]  /*51c0*/  @!UP4 USHF.R.U32.HI UR4, URZ, UR9, UR4 ;  /* 0x00000009ff04c299 */ /* 0x000fe40008011604 */
[----:B------:R-:W-:Y:S02]  /*51d0*/  UIMAD.WIDE.U32 UR6, UR15, UR11, URZ ;  /* 0x0000000b0f0672a5 */ /* 0x000fe4000f8e00ff */
[----:B------:R-:W-:Y:S02]  /*51e0*/  @!UP4 USEL UR8, UR16, UR4, !UP0 ;  /* 0x000000041008c287 */ /* 0x000fe4000c000000 */
[----:B------:R-:W-:Y:S03]  /*51f0*/  @!UP4 UISETP.NE.AND UP0, UPT, UR10, 0x1, UPT ;  /* 0x000000010a00c88c */ /* 0x000fe6000bf05270 */
[----:B------:R-:W-:Y:S02]  /*5200*/  @!UP4 UMOV UR6, UR7 ;  /* 0x000000070006cc82 */ /* 0x000fe40008000000 */
[----:B------:R-:W1:Y:S02]  /*5210*/  @!UP4 LDCU UR4, c[0x0][0xc20] ;  /* 0x00018400ff04c7ac */ /* 0x000e640008000800 */
[----:B-1----:R-:W-:Y:S04]  /*5220*/  @!UP4 USHF.R.U32.HI UR6, URZ, UR4, UR6 ;  /* 0x00000004ff06c299 */ /* 0x002fe80008011606 */
[----:B------:R-:W-:Y:S04]  /*5230*/  @!UP4 USEL UR6, UR15, UR6, !UP0 ;  /* 0x000000060f06c287 */ /* 0x000fe8000c000000 */
[----:B------:R-:W-:Y:S02]  /*5240*/  @!UP4 UIADD3 UR4, UPT, UPT, -UR8, UR6, URZ ;  /* 0x000000060804c290 */ /* 0x000fe4000fffe1ff */
[----:B------:R-:W-:Y:S02]  /*5250*/  @!UP4 UIADD3 UR6, UPT, UPT, UR8, -UR6, URZ ;  /* 0x800000060806c290 */ /* 0x000fe4000fffe0ff */
[----:B------:R-:W-:Y:S02]  /*5260*/  @!UP4 UIMAD UR16, UR4, UR5, UR16 ;  /* 0x000000050410c2a4 */ /* 0x000fe4000f8e0210 */
[----:B------:R-:W-:Y:S01]  /*5270*/  @!UP4 UIMAD UR15, UR6, UR10, UR15 ;  /* 0x0000000a060fc2a4 */ /* 0x000fe2000f8e020f */
[----:B------:R-:W-:Y:S11]  /*5280*/  BRA.U UP2, `(.L_x_66) ;  /* 0x0000000102107547 */ /* 0x000ff6000b800000 */
[----:B------:R-:W-:Y:S04]  /*5290*/  MOV R8, UR56 ;  /* 0x0000003800087c02 */ /* 0x000fe80008000f00 */
[----:B------:R-:W-:Y:S04]  /*52a0*/  SHF.L.U32 R8, R8, 0x1f, RZ ;  /* 0x0000001f08087819 */ /* 0x000fe800000006ff */
[----:B------:R-:W1:Y:S02]  /*52b0*/  SYNCS.PHASECHK.TRANS64.TRYWAIT P1, [UR20+0xc8], R8 ;  /* 0x0000c808ff0075a7 */ /* 0x000e640008021114 */
[----:B-1----:R-:W-:Y:S05]  /*52c0*/  @!P1 BRA `(.L_x_67) ;  /* 0x0000005000949947 */ /* 0x002fea0003800000 */
.L_x_66:
[----:B------:R-:W-:Y:S01]  /*52d0*/  UISETP.NE.AND UP2, UPT, UR57, URZ, UPT ;  /* 0x000000ff3900728c */ /* 0x000fe2000bf45270 */
[----:B------:R-:W-:Y:S01]  /*52e0*/  R2UR UR4, R0 ;  /* 0x00000000000472ca */ /* 0x000fe200000e0000 */
[----:B------:R-:W-:Y:S01]  /*52f0*/  USHF.L.U32 UR11, UR28, 0x7, URZ ;  /* 0x000000071c0b7899 */ /* 0x000fe200080006ff */
[----:B-1----:R-:W-:Y:S05]  /*5300*/  IMAD.U32 R8, RZ, RZ, UR29 ;  /* 0x0000001dff087e24 */ /* 0x002fea000f8e00ff */
[----:B------:R-:W-:Y:S04]  /*5310*/  IABS R8, R8 ;  /* 0x0000000800087213 */ /* 0x000fe80000000000 */
[----:B------:R-:W1:Y:S02]  /*5320*/  I2F.RP R12, R8 ;  /* 0x00000008000c7306 */ /* 0x000e640000209400 */
[----:B------:R-:W-:Y:S07]  /*5330*/  UIMAD.WIDE.U32 UR6, UR43, UR4, URZ ;  /* 0x000000042b0672a5 */ /* 0x000fee000f8e00ff */
[----:B------:R-:W-:Y:S02]  /*5340*/  UMOV UR12, UR7 ;  /* 0x00000007000c7c82 */ /* 0x000fe40008000000 */
[----:B------:R-:W-:Y:S04]  /*5350*/  UIMAD UR4, UR12, UR50, UR4 ;  /* 0x000000320c0472a4 */ /* 0x000fe8000f8e0204 */
[----:B------:R-:W-:Y:S01]  /*5360*/  UISETP.GT.U32.AND UP0, UPT, UR26, UR4, UPT ;  /* 0x000000041a00728c */ /* 0x000fe2000bf04070 */
[----:B-1----:R-:W1:Y:S10]  /*5370*/  MUFU.RCP R12, R12 ;  /* 0x0000000c000c7308 */ /* 0x002e740000001000 */
[----:B------:R-:W-:Y:S02]  /*5380*/  @!UP0 UIADD3 UR4, UPT, UPT, UR4, -UR26, URZ ;  /* 0x8000001a04048290 */ /* 0x000fe4000fffe0ff */
[----:B------:R-:W-:Y:S02]  /*5390*/  @!UP0 UIADD3 UR12, UPT, UPT, UR12, 0x1, URZ ;  /* 0x000000010c0c8890 */ /* 0x000fe4000fffe0ff */
[----:B------:R-:W-:Y:S02]  /*53a0*/  UISETP.GE.U32.AND UP0, UPT, UR4, UR26, UPT ;  /* 0x0000001a0400728c */ /* 0x000fe4000bf06070 */
[----:B------:R-:W-:Y:S01]  /*53b0*/  ULOP3.LUT UR4, UR21, UR27, URZ, 0x3c, !UPT ;  /* 0x0000001b15047292 */ /* 0x000fe2000f8e3cff */
[----:B-1----:R-:W-:Y:S04]  /*53c0*/  VIADD R12, R12, 0xffffffe ;  /* 0x0ffffffe0c0c7836 */ /* 0x002fe80000000000 */
[----:B------:R-:W1:Y:S04]  /*53d0*/  F2I.FTZ.U32.TRUNC.NTZ R13, R12 ;  /* 0x0000000c000d7305 */ /* 0x000e68000021f000 */
[----:B------:R-:W-:Y:S02]  /*53e0*/  @UP0 UIADD3 UR12, UPT, UPT, UR12, 0x1, URZ ;  /* 0x000000010c0c0890 */ /* 0x000fe4000fffe0ff */
[----:B------:R-:W-:Y:S01]  /*53f0*/  UISETP.GE.AND UP0, UPT, UR4, URZ, UPT ;  /* 0x000000ff0400728c */ /* 0x000fe2000bf06270 */
[----:B-1----:R-:W-:Y:S01]  /*5400*/  IADD3 R3, PT, PT, RZ, -R13, RZ ;  /* 0x8000000dff037210 */ /* 0x002fe20007ffe0ff */
[----:B------:R-:W-:Y:S09]  /*5410*/  IMAD.MOV.U32 R12, RZ, RZ, RZ ;  /* 0x000000ffff0c7224 */ /* 0x000ff200078e00ff */
[----:B------:R-:W-:Y:S02]  /*5420*/  @!UP0 UIADD3 UR12, UPT, UPT, -UR12, URZ, URZ ;  /* 0x000000ff0c0c8290 */ /* 0x000fe4000fffe1ff */
[----:B------:R-:W-:Y:S01]  /*5430*/  @!UP6 ULOP3.LUT UR12, URZ, UR27, URZ, 0x33, !UPT ;  /* 0x0000001bff0ce292 */ /* 0x000fe2000f8e33ff */
[----:B------:R-:W-:Y:S04]  /*5440*/  IMAD R3, R3, R8, RZ ;  /* 0x0000000803037224 */ /* 0x000fe800078e02ff */
[----:B------:R-:W-:Y:S04]  /*5450*/  IMAD.HI.U32 R13, R13, R3, R12 ;  /* 0x000000030d0d7227 */ /* 0x000fe800078e000c */
[----:B------:R-:W-:Y:S05]  /*5460*/  IMAD.U32 R0, RZ, RZ, UR12 ;  /* 0x0000000cff007e24 */ /* 0x000fea000f8e00ff */
[----:B------:R-:W-:Y:S04]  /*5470*/  IABS R0, R0 ;  /* 0x0000000000007213 */ /* 0x000fe80000000000 */
[----:B------:R-:W-:Y:S11]  /*5480*/  R2UR UR4, R0 ;  /* 0x00000000000472ca */ /* 0x000ff600000e0000 */
[----:B------:R-:W-:Y:S02]  /*5490*/  @!UPT UIADD3 URZ, UPT, UPT, URZ, URZ, URZ ;  /* 0x000000fffffff290 */ /* 0x000fe4000fffe0ff */
[----:B------:R-:W-:Y:S07]  /*54a0*/  UIMAD.WIDE.U32 UR6, UR42, UR4, URZ ;  /* 0x000000042a0672a5 */ /* 0x000fee000f8e00ff */
[----:B------:R-:W-:Y:S02]  /*54b0*/  UMOV UR13, UR7 ;  /* 0x00000007000d7c82 */ /* 0x000fe40008000000 */
[----:B------:R-:W-:Y:S04]  /*54c0*/  UIADD3 UR5, UPT, UPT, -UR13, URZ, URZ ;  /* 0x000000ff0d057290 */ /* 0x000fe8000fffe1ff */
[----:B------:R-:W-:Y:S04]  /*54d0*/  UIMAD UR4, UR25, UR5, UR4 ;  /* 0x00000005190472a4 */ /* 0x000fe8000f8e0204 */
[----:B------:R-:W-:Y:S11]  /*54e0*/  UISETP.GT.U32.AND UP0, UPT, UR25, UR4, UPT ;  /* 0x000000041900728c */ /* 0x000ff6000bf04070 */
[----:B------:R-:W-:Y:S02]  /*54f0*/  @!UP0 UIADD3 UR4, UPT, UPT, UR4, -UR25, URZ ;  /* 0x8000001904048290 */ /* 0x000fe4000fffe0ff */
[----:B------:R-:W-:Y:S02]  /*5500*/  @!UP0 UIADD3 UR13, UPT, UPT, UR13, 0x1, URZ ;  /* 0x000000010d0d8890 */ /* 0x000fe4000fffe0ff */
[----:B------:R-:W-:Y:S02]  /*5510*/  UISETP.GE.U32.AND UP0, UPT, UR4, UR25, UPT ;  /* 0x000000190400728c */ /* 0x000fe4000bf06070 */
[----:B------:R-:W-:Y:S09]  /*5520*/  ULOP3.LUT UR4, UR12, UR57, URZ, 0x3c, !UPT ;  /* 0x000000390c047292 */ /* 0x000ff2000f8e3cff */
[----:B------:R-:W-:Y:S02]  /*5530*/  @UP0 UIADD3 UR13, UPT, UPT, UR13, 0x1, URZ ;  /* 0x000000010d0d0890 */ /* 0x000fe4000fffe0ff */
[----:B------:R-:W-:Y:S11]  /*5540*/  UISETP.GE.AND UP0, UPT, UR4, URZ, UPT ;  /* 0x000000ff0400728c */ /* 0x000ff6000bf06270 */
[----:B------:R-:W-:Y:S02]  /*5550*/  @!UP0 UIADD3 UR13, UPT, UPT, -UR13, URZ, URZ ;  /* 0x000000ff0d0d8290 */ /* 0x000fe4000fffe1ff */
[----:B------:R-:W-:Y:S02]  /*5560*/  @!UP2 ULOP3.LUT UR13, URZ, UR57, URZ, 0x33, !UPT ;  /* 0x00000039ff0da292 */ /* 0x000fe4000f8e33ff */
[----:B------:R-:W-:Y:S02]  /*5570*/  UISETP.NE.AND UP2, UPT, UR29, URZ, UPT ;  /* 0x000000ff1d00728c */ /* 0x000fe4000bf45270 */
[----:B------:R-:W-:Y:S02]  /*5580*/  ULOP3.LUT UR4, UR13, UR29, URZ, 0x3c, !UPT ;  /* 0x0000001d0d047292 */ /* 0x000fe4000f8e3cff */
[----:B------:R-:W-:Y:S01]  /*5590*/  UIADD3 UR5, UPT, UPT, -UR13, URZ, URZ ;  /* 0x000000ff0d057290 */ /* 0x000fe2000fffe1ff */
[----:B------:R-:W-:Y:S01]  /*55a0*/  IMAD.U32 R0, RZ, RZ, UR13 ;  /* 0x0000000dff007e24 */ /* 0x000fe2000f8e00ff */
[----:B------:R-:W-:Y:S02]  /*55b0*/  UISETP.GE.AND UP0, UPT, UR4, URZ, UPT ;  /* 0x000000ff0400728c */ /* 0x000fe4000bf06270 */
[----:B------:R-:W-:Y:S02]  /*55c0*/  UIADD3 UR4, UPT, UPT, -UR12, URZ, URZ ;  /* 0x000000ff0c047290 */ /* 0x000fe4000fffe1ff */
[----:B------:R-:W-:Y:S01]  /*55d0*/  IABS R0, R0 ;  /* 0x0000000000007213 */ /* 0x000fe20000000000 */
[----:B------:R-:W-:Y:S02]  /*55e0*/  UIMAD UR12, UR57, UR5, UR12 ;  /* 0x00000005390c72a4 */ /* 0x000fe4000f8e020c */
[----:B------:R-:W-:Y:S02]  /*55f0*/  UIMAD UR4, UR27, UR4, UR21 ;  /* 0x000000041b0472a4 */ /* 0x000fe4000f8e0215 */
[----:B------:R-:W-:Y:S02]  /*5600*/  IMAD.HI.U32 R13, R13, R0, RZ ;  /* 0x000000000d0d7227 */ /* 0x000fe400078e00ff */
[----:B------:R-:W-:Y:S03]  /*5610*/  USHF.L.U32 UR4, UR4, 0x6, URZ ;  /* 0x0000000604047899 */ /* 0x000fe600080006ff */
[C---:B------:R-:W-:Y:S05]  /*5620*/  IADD3 R3, PT, PT, -R13.reuse, RZ, RZ ;  /* 0x000000ff0d037210 */ /* 0x040fea0007ffe1ff */
[C---:B------:R-:W-:Y:S05]  /*5630*/  IMAD R0, R8.reuse, R3, R0 ;  /* 0x0000000308007224 */ /* 0x040fea00078e0200 */
[----:B------:R-:W-:Y:S11]  /*5640*/  ISETP.GT.U32.AND P1, PT, R8, R0, PT ;  /* 0x000000000800720c */ /* 0x000ff60003f24070 */
[----:B------:R-:W-:Y:S02]  /*5650*/  @!UPT UIADD3 URZ, UPT, UPT, URZ, URZ, URZ ;  /* 0x000000fffffff290 */ /* 0x000fe4000fffe0ff */
[----:B------:R-:W-:Y:S02]  /*5660*/  @!P1 IMAD.IADD R0, R0, 0x1, -R8 ;  /* 0x0000000100009824 */ /* 0x000fe400078e0a08 */
[----:B------:R-:W-:Y:S01]  /*5670*/  @!P1 VIADD R13, R13, 0x1 ;  /* 0x000000010d0d9836 */ /* 0x000fe20000000000 */
[----:B------:R-:W-:Y:S02]  /*5680*/  ISETP.NE.U32.AND P1, PT, RZ, UR30, PT ;  /* 0x0000001eff007c0c */ /* 0x000fe4000bf25070 */
[----:B------:R-:W-:Y:S02]  /*5690*/  ISETP.GE.U32.AND P2, PT, R0, R8, PT ;  /* 0x000000080000720c */ /* 0x000fe40003f46070 */
[----:B------:R-:W-:Y:S02]  /*56a0*/  ISETP.NE.AND.EX P1, PT, RZ, UR31, PT, P1 ;  /* 0x0000001fff007c0c */ /* 0x000fe4000bf25310 */
[----:B------:R-:W-:Y:S09]  /*56b0*/  SHF.L.U32 R8, R10, 0x1f, RZ ;  /* 0x0000001f0a087819 */ /* 0x000ff200000006ff */
[----:B------:R-:W-:Y:S04]  /*56c0*/  @P2 IADD3 R13, PT, PT, R13, 0x1, RZ ;  /* 0x000000010d0d2810 */ /* 0x000fe80007ffe0ff */
[----:B------:R-:W-:Y:S11]  /*56d0*/  R2UR UR14, R13 ;  /* 0x000000000d0e72ca */ /* 0x000ff600000e0000 */
[----:B------:R-:W-:Y:S02]  /*56e0*/  @!UPT UIADD3 URZ, UPT, UPT, URZ, URZ, URZ ;  /* 0x000000fffffff290 */ /* 0x000fe4000fffe0ff */
[----:B------:R-:W-:Y:S02]  /*56f0*/  @!UP0 UIADD3 UR14, UPT, UPT, -UR14, URZ, URZ ;  /* 0x000000ff0e0e8290 */ /* 0x000fe4000fffe1ff */
[----:B------:R-:W-:Y:S04]  /*5700*/  @!UP2 ULOP3.LUT UR14, URZ, UR29, URZ, 0x33, !UPT ;  /* 0x0000001dff0ea292 */ /* 0x000fe8000f8e33ff */
[----:B------:R-:W-:Y:S04]  /*5710*/  UIADD3 UR6, UPT, UPT, -UR14, URZ, URZ ;  /* 0x000000ff0e067290 */ /* 0x000fe8000fffe1ff */
[----:B------:R-:W-:Y:S01]  /*5720*/  UIMAD UR13, UR29, UR6, UR13 ;  /* 0x000000061d0d72a4 */ /* 0x000fe2000f8e020d */
[----:B------:R-:W-:Y:S11]  /*5730*/  BRA.U !UP5, `(.L_x_68) ;  /* 0x000000010d387547 */ /* 0x000ff6000b800000 */
[----:B------:R-:W-:Y:S01]  /*5740*/  UISETP.NE.AND UP1, UPT, UR55, URZ, UPT ;  /* 0x000000ff3700728c */ /* 0x000fe2000bf25270 */
[----:B------:R-:W-:Y:S01]  /*5750*/  HFMA2 R0, -RZ, RZ, 0, 5.9604644775390625e-08 ;  /* 0x00000001ff007431 */ /* 0x000fe200000001ff */
[----:B------:R-:W1:Y:S01]  /*5760*/  LDCU.64 UR8, c[0x0][0x358] ;  /* 0x00006b00ff0877ac */ /* 0x000e620008000a00 */
[----:B------:R-:W-:Y:S03]  /*5770*/  IMAD.MOV.U32 R61, RZ, RZ, 0x1 ;  /* 0x00000001ff3d7424 */ /* 0x000fe600078e00ff */
[----:B------:R-:W-:Y:S05]  /*5780*/  PLOP3.LUT P2, PT, PT, PT, UP1, 0x80, 0x8 ;  /* 0x000000000008781c */ /* 0x000fea0003f4f018 */
[----:B------:R-:W2:Y:S01]  /*5790*/  @UP1 LDCU.64 UR6, c[0x0][0x988] ;  /* 0x00013100ff0617ac */ /* 0x000ea20008000a00 */
[----:B------:R-:W-:Y:S07]  /*57a0*/  @UP1 UIMAD UR5, UR49, UR30, URZ ;  /* 0x0000001e310512a4 */ /* 0x000fee000f8e02ff */
[----:B------:R-:W-:Y:S01]  /*57b0*/  @!P2 PRMT R61, R0, 0x7610, R61 ;  /* 0x00007610003da816 */ /* 0x000fe2000000003d */
[----:B--2---:R-:W-:Y:S03]  /*57c0*/  @UP1 UIMAD.WIDE UR6, UR5, 0x4, UR6 ;  /* 0x00000004050618a5 */ /* 0x004fe6000f8e0206 */
[----:B------:R-:W2:Y:S03]  /*57d0*/  @!UP1 LDCU UR5, c[0x0][0x980] ;  /* 0x00013000ff0597ac */ /* 0x000ea60008000800 */
[----:B------:R-:W-:Y:S01]  /*57e0*/  IMAD.U32 R12, RZ, RZ, UR6 ;  /* 0x00000006ff0c7e24 */ /* 0x000fe2000f8e00ff */
[----:B------:R-:W-:Y:S05]  /*57f0*/  MOV R13, UR7 ;  /* 0x00000007000d7c02 */ /* 0x000fea0008000f00 */
[----:B-1---5:R1:W5:Y:S02]  /*5800*/  @P2 LDG.E R27, desc[UR8][R12.64] ;  /* 0x000000080c1b2981 */ /* 0x022364000c1e1900 */
[----:B-12---:R-:W-:Y:S07]  /*5810*/  @!P2 IMAD.U32 R27, RZ, RZ, UR5 ;  /* 0x00000005ff1bae24 */ /* 0x006fee000f8e00ff */
.L_x_68:
[----:B-----5:R-:W-:Y:S01]  /*5820*/  @!P1 FSETP.EQ.AND P3, PT, R27, RZ, PT ;  /* 0x000000ff1b00920b */ /* 0x020fe20003f62000 */
[----:B------:R-:W-:Y:S01]  /*5830*/  @!UPT UIADD3 URZ, UPT, UPT, URZ, URZ, URZ ;  /* 0x000000fffffff290 */ /* 0x000fe2000fffe0ff */
[----:B------:R-:W-:Y:S11]  /*5840*/  @!P1 BRA `(.L_x_69) ;  /* 0x0000000000149947 */ /* 0x000ff60003800000 */
[----:B------:R-:W-:Y:S02]  /*5850*/  LOP3.LUT P1, RZ, R61, 0xff, RZ, 0xc0, !PT ;  /* 0x000000ff3dff7812 */ /* 0x000fe4000782c0ff */
[----:B------:R-:W-:Y:S04]  /*5860*/  PLOP3.LUT P3, PT, PT, PT, UP1, 0x80, 0x8 ;  /* 0x000000000008781c */ /* 0x000fe80003f6f018 */
[----:B------:R-:W-:Y:S07]  /*5870*/  PLOP3.LUT P3, PT, P3, PT, PT, 0x8, 0x80 ;  /* 0x000000000080781c */ /* 0x000fee0001f6e170 */
[----:B------:R-:W-:Y:S11]  /*5880*/  @P1 FSETP.EQ.AND P3, PT, R27, RZ, PT ;  /* 0x000000ff1b00120b */ /* 0x000ff60003f62000 */
[----:B------:R-:W-:Y:S02]  /*5890*/  @!UPT UIADD3 URZ, UPT, UPT, URZ, URZ, URZ ;  /* 0x000000fffffff290 */ /* 0x000fe4000fffe0ff */
.L_x_69:
[----:B------:R-:W1:Y:S01]  /*58a0*/  SYNCS.PHASECHK.TRANS64.TRYWAIT P1, [UR20+0xa0], R8 ;  /* 0x0000a008ff0075a7 */ /* 0x000e620008021114 */
[----:B------:R-:W-:Y:S04]  /*58b0*/  ELECT P2, URZ, PT ;  /* 0x0000000000ff782f */ /* 0x000fe80003840000 */
[----:B------:R-:W-:Y:S01]  /*58c0*/  PLOP3.LUT P2, PT, P3, P2, PT, 0xf2, 0x2f ;  /* 0x00000000002f781c */ /* 0x000fe20001f45e72 */
[----:B------:R-:W-:Y:S01]  /*58d0*/  @!UPT UIADD3 URZ, UPT, UPT, URZ, URZ, URZ ;  /* 0x000000fffffff290 */ /* 0x000fe2000fffe0ff */
[----:B-1----:R-:W-:Y:S11]  /*58e0*/  @!P1 BRA `(.L_x_70) ;  /* 0x0000004c00249947 */ /* 0x002ff60003800000 */
.L_x_162:
[----:B------:R-:W-:Y:S01]  /*58f0*/  @!P2 IADD3 R3, P1, PT, R14, 0x680, RZ ;  /* 0x000006800e03a810 */ /* 0x000fe20007f3e0ff */
[----:B------:R-:W-:Y:S01]  /*5900*/  VOTEU.ALL UP0, P2 ;  /* 0x0000000000ff7886 */ /* 0x000fe20001000000 */
[----:B------:R-:W-:Y:S01]  /*5910*/  UMOV UR22, 0x0 ;  /* 0x0000000000167882 */ /* 0x000fe20000000000 */
[----:B------:R-:W-:Y:S01]  /*5920*/  UMOV UR23, 0x10000000 ;  /* 0x1000000000177882 */ /* 0x000fe20000000000 */
[----:B------:R-:W-:Y:S01]  /*5930*/  @!P2 R2UR UR6, R3 ;  /* 0x000000000306a2ca */ /* 0x000fe200000e0000 */
[----:B-1----:R-:W-:Y:S01]  /*5940*/  @!P2 IMAD.X R0, RZ, RZ, R15, P1 ;  /* 0x000000ffff00a224 */ /* 0x002fe200008e060f */
[----:B------:R-:W-:Y:S01]  /*5950*/  @!UP0 UIADD3 UR8, UPT, UPT, UR20, 0x200, URZ ;  /* 0x0000020014088890 */ /* 0x000fe2000fffe0ff */
[----:B------:R-:W-:Y:S03]  /*5960*/  VOTEU.ALL UP0, P2 ;  /* 0x0000000000ff7886 */ /* 0x000fe60001000000 */
[----:B------:R-:W-:Y:S01]  /*5970*/  @!P2 R2UR UR5, R0 ;  /* 0x000000000005a2ca */ /* 0x000fe200000e0000 */
[----:B------:R-:W-:Y:S01]  /*5980*/  @!P2 IMAD.MOV.U32 R0, RZ, RZ, 0x2000 ;  /* 0x00002000ff00a424 */ /* 0x000fe200078e00ff */
[----:B------:R-:W-:Y:S01]  /*5990*/  @!UP0 UMOV UR9, UR38 ;  /* 0x0000002600098c82 */ /* 0x000fe20008000000 */
[----:B------:R-:W-:Y:S04]  /*59a0*/  @!UP0 UMOV UR10, UR4 ;  /* 0x00000004000a8c82 */ /* 0x000fe80008000000 */
[----:B------:R-:W-:Y:S05]  /*59b0*/  IMAD.U32 R12, RZ, RZ, UR6 ;  /* 0x00000006ff0c7e24 */ /* 0x000fea000f8e00ff */
[----:B------:R-:W-:Y:S01]  /*59c0*/  @!P2 R2UR UR6, R12 ;  /* 0x000000000c06a2ca */ /* 0x000fe200000e0000 */
[----:B------:R-:W-:Y:S05]  /*59d0*/  IMAD.U32 R13, RZ, RZ, UR5 ;  /* 0x00000005ff0d7e24 */ /* 0x000fea000f8e00ff */
[----:B------:R-:W-:Y:S11]  /*59e0*/  @!P2 R2UR UR7, R13 ;  /* 0x000000000d07a2ca */ /* 0x000ff600000e0000 */
[----:B------:R-:W-:Y:S02]  /*59f0*/  @!UPT UIADD3 URZ, UPT, UPT, URZ, URZ, URZ ;  /* 0x000000fffffff290 */ /* 0x000fe4000fffe0ff */
[----:B------:R1:W-:Y:S01]  /*5a00*/  @!UP0 UTMALDG.5D [UR8], [UR6], desc[UR22] ;  /* 0x00001608060085b4 */ /* 0x0003e20008021000 */
[----:B------:R1:W-:Y:S01]  /*5a10*/  @!P2 SYNCS.ARRIVE.TRANS64.RED.A0TR RZ, [UR20+0x80], R0 ;  /* 0x00008000ffffa9a7 */ /* 0x0003e20008300414 */
[----:B------:R-:W-:Y:S01]  /*5a20*/  SYNCS.ARRIVE.TRANS64.RED.A1T0 RZ, [UR54], RZ ;  /* 0x000000ffffff79a7 */ /* 0x000fe20008100436 */
[----:B------:R-:W2:Y:S02]  /*5a30*/  SYNCS.PHASECHK.TRANS64.TRYWAIT P1, [UR20+0xa8], R8 ;  /* 0x0000a808ff0075a7 */ /* 0x000ea40008021114 */
[----:B-12---:R-:W-:Y:S05]  /*5a40*/  @!P1 BRA `(.L_x_71) ;  /* 0x0000004800e49947 */ /* 0x006fea0003800000 */
.L_x_164:
[----:B------:R-:W-:Y:S01]  /*5a50*/  @!P2 IADD3 R3, P1, PT, R14, 0x680, RZ ;  /* 0x000006800e03a810 */ /* 0x000fe20007f3e0ff */
[----:B------:R-:W-:Y:S01]  /*5a60*/  VOTEU.ALL UP0, P2 ;  /* 0x0000000000ff7886 */ /* 0x000fe20001000000 */
[----:B------:R-:W-:Y:S01]  /*5a70*/  UMOV UR22, 0x0 ;  /* 0x0000000000167882 */ /* 0x000fe20000000000 */
[----:B------:R-:W-:Y:S01]  /*5a80*/  UMOV UR23, 0x10000000 ;  /* 0x1000000000177882 */ /* 0x000fe20000000000 */
[----:B------:R-:W-:Y:S01]  /*5a90*/  @!P2 R2UR UR6, R3 ;  /* 0x000000000306a2ca */ /* 0x000fe200000e0000 */
[----:B-1----:R-:W-:Y:S01]  /*5aa0*/  @!P2 IMAD.X R0, RZ, RZ, R15, P1 ;  /* 0x000000ffff00a224 */ /* 0x002fe200008e060f */
[----:B------:R-:W-:Y:S02]  /*5ab0*/  @!UP0 UIADD3 UR8, UPT, UPT, UR20, 0x2200, URZ ;  /* 0x0000220014088890 */ /* 0x000fe4000fffe0ff */
[----:B------:R-:W-:Y:S02]  /*5ac0*/  @!UP0 UIADD3 UR10, UPT, UPT, UR4, 0x10, URZ ;  /* 0x00000010040a8890 */ /* 0x000fe4000fffe0ff */
[----:B------:R-:W-:Y:S01]  /*5ad0*/  @!P2 R2UR UR5, R0 ;  /* 0x000000000005a2ca */ /* 0x000fe200000e0000 */
[----:B------:R-:W-:Y:S01]  /*5ae0*/  VOTEU.ALL UP0, P2 ;  /* 0x0000000000ff7886 */ /* 0x000fe20001000000 */
[----:B------:R-:W-:Y:S04]  /*5af0*/  @!P2 IMAD.MOV.U32 R0, RZ, RZ, 0x2000 ;  /* 0x00002000ff00a424 */ /* 0x000fe800078e00ff */
[----:B------:R-:W-:Y:S01]  /*5b00*/  @!UP0 UMOV UR9, UR37 ;  /* 0x0000002500098c82 */ /* 0x000fe20008000000 */
        /* <DEDUP_REMOVED lines=10> */
.L_x_166:
[----:B------:R-:W-:Y:S01]  /*5bb0*/  @!P2 IADD3 R3, P1, PT, R14, 0x680, RZ ;  /* 0x000006800e03a810 */ /* 0x000fe20007f3e0ff */
[----:B------:R-:W-:Y:S01]  /*5bc0*/  VOTEU.ALL UP0, P2 ;  /* 0x0000000000ff7886 */ /* 0x000fe20001000000 */
[----:B------:R-:W-:Y:S01]  /*5bd0*/  UMOV UR22, 0x0 ;  /* 0x0000000000167882 */ /* 0x000fe20000000000 */
[----:B------:R-:W-:Y:S01]  /*5be0*/  UMOV UR23, 0x10000000 ;  /* 0x1000000000177882 */ /* 0x000fe20000000000 */
[----:B------:R-:W-:Y:S01]  /*5bf0*/  @!P2 R2UR UR6, R3 ;  /* 0x000000000306a2ca */ /* 0x000fe200000e0000 */
[----:B-1----:R-:W-:Y:S01]  /*5c00*/  @!P2 IMAD.X R0, RZ, RZ, R15, P1 ;  /* 0x000000ffff00a224 */ /* 0x002fe200008e060f */
[----:B------:R-:W-:Y:S01]  /*5c10*/  @!UP0 UIADD3 UR8, UPT, UPT, UR20, 0x4200, URZ ;  /* 0x0000420014088890 */ /* 0x000fe2000fffe0ff */
[----:B------:R-:W-:Y:S01]  /*5c20*/  @P0 SHF.R.U32.HI R4, RZ, 0x10, R5 ;  /* 0x00000010ff040819 */ /* 0x000fe20000011605 */
[----:B------:R-:W-:Y:S02]  /*5c30*/  @!UP0 UIADD3 UR10, UPT, UPT, UR4, 0x20, URZ ;  /* 0x00000020040a8890 */ /* 0x000fe4000fffe0ff */
[----:B------:R-:W-:Y:S01]  /*5c40*/  @!P2 R2UR UR5, R0 ;  /* 0x000000000005a2ca */ /* 0x000fe200000e0000 */
[----:B------:R-:W-:Y:S01]  /*5c50*/  VOTEU.ALL UP0, P2 ;  /* 0x0000000000ff7886 */ /* 0x000fe20001000000 */
[----:B------:R-:W-:Y:S01]  /*5c60*/  @!P2 IMAD.MOV.U32 R0, RZ, RZ, 0x2000 ;  /* 0x00002000ff00a424 */ /* 0x000fe200078e00ff */
[----:B------:R-:W-:Y:S03]  /*5c70*/  @P0 R2UR UR49, R4 ;  /* 0x00000000043102ca */ /* 0x000fe600000e0000 */
        /* <DEDUP_REMOVED lines=11> */
.L_x_168:
[----:B------:R-:W-:Y:S01]  /*5d30*/  @!P2 IADD3 R3, P0, PT, R14, 0x680, RZ ;  /* 0x000006800e03a810 */ /* 0x000fe20007f1e0ff */
[----:B------:R-:W-:Y:S01]  /*5d40*/  VOTEU.ALL UP0, P2 ;  /* 0x0000000000ff7886 */ /* 0x000fe20001000000 */
[----:B------:R-:W-:Y:S01]  /*5d50*/  UMOV UR6, 0x0 ;  /* 0x0000000000067882 */ /* 0x000fe20000000000 */
[----:B------:R-:W-:Y:S01]  /*5d60*/  UMOV UR7, 0x10000000 ;  /* 0x1000000000077882 */ /* 0x000fe20000000000 */
[----:B------:R-:W-:Y:S01]  /*5d70*/  @!P2 R2UR UR5, R3 ;  /* 0x000000000305a2ca */ /* 0x000fe200000e0000 */
[----:B-1----:R-:W-:Y:S01]  /*5d80*/  @!P2 IMAD.X R0, RZ, RZ, R15, P0 ;  /* 0x000000ffff00a224 */ /* 0x002fe200000e060f */
[----:B------:R-:W-:Y:S01]  /*5d90*/  @!UP0 UIADD3 UR10, UPT, UPT, UR4, 0x30, URZ ;  /* 0x00000030040a8890 */ /* 0x000fe2000fffe0ff */
[----:B------:R-:W-:Y:S01]  /*5da0*/  LOP3.LUT R10, R10, 0x1, RZ, 0x3c, !PT ;  /* 0x000000010a0a7812 */ /* 0x000fe200078e3cff */
[----:B------:R-:W-:Y:S01]  /*5db0*/  @!UP0 UIADD3 UR8, UPT, UPT, UR20, 0x6200, URZ ;  /* 0x0000620014088890 */ /* 0x000fe2000fffe0ff */
[----:B------:R-:W-:Y:S01]  /*5dc0*/  LOP3.LUT R9, R9, 0x1, RZ, 0x3c, !PT ;  /* 0x0000000109097812 */ /* 0x000fe200078e3cff */
[----:B------:R-:W-:Y:S01]  /*5dd0*/  @!UP0 UIADD3 UR9, UPT, UPT, UR20, 0x98, URZ ;  /* 0x0000009814098890 */ /* 0x000fe2000fffe0ff */
[----:B------:R-:W-:Y:S01]  /*5de0*/  @!P2 R2UR UR4, R0 ;  /* 0x000000000004a2ca */ /* 0x000fe200000e0000 */
[----:B------:R-:W-:Y:S01]  /*5df0*/  VOTEU.ALL UP0, P2 ;  /* 0x0000000000ff7886 */ /* 0x000fe20001000000 */
[----:B------:R-:W-:Y:S02]  /*5e00*/  UIADD3 UR21, UPT, UPT, UR15, UR47, URZ ;  /* 0x0000002f0f157290 */ /* 0x000fe4000fffe0ff */
[----:B------:R-:W-:Y:S02]  /*5e10*/  UIADD3 UR28, UPT, UPT, UR16, UR46, URZ ;  /* 0x0000002e101c7290 */ /* 0x000fe4000fffe0ff */
[----:B------:R-:W-:Y:S01]  /*5e20*/  IMAD.U32 R4, RZ, RZ, UR5 ;  /* 0x00000005ff047e24 */ /* 0x000fe2000f8e00ff */
[----:B------:R-:W-:Y:S06]  /*5e30*/  UPLOP3.LUT UP2, UPT, UPT, UPT, UPT, 0x80, 0x8 ;  /* 0x000000000008789c */ /* 0x000fec0003f4f070 */
[----:B------:R-:W-:Y:S01]  /*5e40*/  IMAD.U32 R5, RZ, RZ, UR4 ;  /* 0x00000004ff057e24 */ /* 0x000fe2000f8e00ff */
[----:B------:R-:W-:Y:S04]  /*5e50*/  @!P2 R2UR UR4, R4 ;  /* 0x000000000404a2ca */ /* 0x000fe800000e0000 */
[----:B------:R-:W-:Y:S11]  /*5e60*/  @!P2 R2UR UR5, R5 ;  /* 0x000000000505a2ca */ /* 0x000ff600000e0000 */
[----:B------:R-:W-:Y:S02]  /*5e70*/  @!UPT UIADD3 URZ, UPT, UPT, URZ, URZ, URZ ;  /* 0x000000fffffff290 */ /* 0x000fe4000fffe0ff */
[----:B------:R1:W-:Y:S01]  /*5e80*/  @!UP0 UTMALDG.5D [UR8], [UR4], desc[UR6] ;  /* 0x00000608040085b4 */ /* 0x0003e20008021000 */
[----:B------:R1:W-:Y:S01]  /*5e90*/  @!P2 SYNCS.ARRIVE.TRANS64.RED.A0TR RZ, [UR20+0x98], R2 ;  /* 0x00009802ffffa9a7 */ /* 0x0003e20008300414 */
[----:B------:R-:W-:Y:S01]  /*5ea0*/  SYNCS.ARRIVE.TRANS64.RED.A1T0 RZ, [UR51], RZ ;  /* 0x000000ffffff79a7 */ /* 0x000fe20008100433 */
[----:B------:R-:W-:Y:S05]  /*5eb0*/  BRA.U UP3, `(.L_x_74) ;  /* 0xffffffed03847547 */ /* 0x000fea000b83ffff */
[----:B-1----:R-:W-:-:S04]  /*5ec0*/  SHF.L.U32 R2, R10, 0x1f, RZ ;  /* 0x0000001f0a027819 */ /* 0x002fc800000006ff */
[----:B------:R-:W1:Y:S02]  /*5ed0*/  SYNCS.PHASECHK.TRANS64.TRYWAIT P0, [UR20+0xa0], R2 ;  /* 0x0000a002ff0075a7 */ /* 0x000e640008001114 */
[----:B-1----:R-:W-:Y:S05]  /*5ee0*/  @!P0 BRA `(.L_x_75) ;  /* 0x0000004800048947 */ /* 0x002fea0003800000 */
.L_x_170:
[----:B------:R-:W2:Y:S02]  /*5ef0*/  SYNCS.PHASECHK.TRANS64.TRYWAIT P0, [UR20+0xa8], R2 ;  /* 0x0000a802ff0075a7 */ /* 0x000ea40008001114 */
[----:B--2---:R-:W-:Y:S05]  /*5f00*/  @!P0 BRA `(.L_x_76) ;  /* 0x0000004800148947 */ /* 0x004fea0003800000 */
.L_x_172:
[----:B------:R-:W2:Y:S02]  /*5f10*/  SYNCS.PHASECHK.TRANS64.TRYWAIT P0, [UR20+0xb0], R2 ;  /* 0x0000b002ff0075a7 */ /* 0x000ea40008001114 */
[----:B--2---:R-:W-:Y:S05]  /*5f20*/  @!P0 BRA `(.L_x_77) ;  /* 0x0000004800248947 */ /* 0x004fea0003800000 */
.L_x_174:
[----:B-1----:R-:W-:-:S07]  /*5f30*/  MOV R0, UR20 ;  /* 0x0000001400007c02 */ /* 0x002fce0008000f00 */
.L_x_78:
[----:B-1----:R-:W-:-:S04]  /*5f40*/  SHF.L.U32 R2, R10, 0x1f, RZ ;  /* 0x0000001f0a027819 */ /* 0x002fc800000006ff */
[----:B------:R1:W2:Y:S03]  /*5f50*/  SYNCS.PHASECHK.TRANS64.TRYWAIT P0, [R0+URZ+0xb8], R2 ;  /* 0x0000b802000075a7 */ /* 0x0002a600080011ff */
[----:B--2---:R-:W-:Y:S05]  /*5f60*/  @!P0 NANOSLEEP.SYNCS 0x989680 ;  /* 0x009896800000895d */ /* 0x004fea0003900000 */
[----:B------:R-:W2:Y:S02]  /*5f70*/  @!P0 SYNCS.PHASECHK.TRANS64 P0, [R0+URZ+0xb8], R2 ;  /* 0x0000b802000085a7 */ /* 0x000ea400080010ff */
[----:B--2---:R-:W-:Y:S05]  /*5f80*/  @P0 EXIT ;  /* 0x000000000000094d */ /* 0x004fea0003800000 */
[----:B------:R-:W-:Y:S05]  /*5f90*/  BRA `(.L_x_78) ;  /* 0xfffffffc00e87947 */ /* 0x000fea000383ffff */
.L_x_63:
[----:B------:R-:W-:-:S06]  /*5fa0*/  UISETP.GE.AND UP0, UPT, UR18, 0x4, UPT ;  /* 0x000000041200788c */ /* 0x000fcc000bf06270 */
[----:B------:R-:W-:-:S13]  /*5fb0*/  PLOP3.LUT P0, PT, PT, PT, UP0, 0x80, 0x8 ;  /* 0x000000000008781c */ /* 0x000fda0003f0f008 */
[----:B-1----:R-:W-:Y:S05]  /*5fc0*/  @!P0 EXIT ;  /* 0x000000000000894d */ /* 0x002fea0003800000 */
[----:B------:R-:W1:Y:S08]  /*5fd0*/  S2UR UR4, SR_CgaCtaId ;  /* 0x00000000000479c3 */ /* 0x000e700000008800 */
[----:B------:R-:W-:Y:S01]  /*5fe0*/  BAR.SYNC.DEFER_BLOCKING 0x6, 0xa0 ;  /* 0x0182800000007b1d */ /* 0x000fe20000010000 */
[C---:B------:R-:W-:Y:S01]  /*5ff0*/  IMAD.SHL.U32 R0, R59.reuse, 0x10, RZ ;  /* 0x000000103b007824 */ /* 0x040fe200078e00ff */
[C---:B------:R-:W-:Y:S01]  /*6000*/  LOP3.LUT R60, R59.reuse, 0x60, RZ, 0xc0, !PT ;  /* 0x000000603b3c7812 */ /* 0x040fe200078ec0ff */
[C---:B------:R-:W-:Y:S01]  /*6010*/  IMAD.SHL.U32 R58, R59.reuse, 0x2, RZ ;  /* 0x000000023b3a7824 */ /* 0x040fe200078e00ff */
[C---:B------:R-:W-:Y:S01]  /*6020*/  LOP3.LUT R67, R59.reuse, 0x2, RZ, 0xc0, !PT ;  /* 0x000000023b437812 */ /* 0x040fe200078ec0ff */
[----:B------:R-:W-:Y:S01]  /*6030*/  IMAD.U32 R23, R59, 0x10000, RZ ;  /* 0x000100003b177824 */ /* 0x000fe200078e00ff */
[----:B------:R-:W-:-:S02]  /*6040*/  UMOV UR50, 0x400 ;  /* 0x0000040000327882 */ /* 0x000fc40000000000 */
[----:B------:R-:W2:Y:S01]  /*6050*/  LDC.64 R50, c[0x0][0x9b0] ;  /* 0x00026c00ff327b82 */ /* 0x000ea20000000a00 */
[----:B------:R-:W3:Y:S01]  /*6060*/  LDCU.64 UR6, c[0x0][0x990] ;  /* 0x00013200ff0677ac */ /* 0x000ee20008000a00 */
[----:B------:R-:W-:Y:S01]  /*6070*/  LOP3.LUT R4, R0, 0x60, RZ, 0xc0, !PT ;  /* 0x0000006000047812 */ /* 0x000fe200078ec0ff */
[----:B------:R-:W-:Y:S01]  /*6080*/  HFMA2 R55, -RZ, RZ, 0, 0 ;  /* 0x00000000ff377431 */ /* 0x000fe200000001ff */
[----:B------:R-:W-:Y:S01]  /*6090*/  LOP3.LUT R59, R59, 0x4, RZ, 0xc0, !PT ;  /* 0x000000043b3b7812 */ /* 0x000fe200078ec0ff */
[----:B------:R-:W-:Y:S01]  /*60a0*/  USHF.R.S32.HI UR53, URZ, 0x1f, UR5 ;  /* 0x0000001fff357899 */ /* 0x000fe20008011405 */
[----:B------:R-:W-:Y:S01]  /*60b0*/  LOP3.LUT R58, R4, 0xc, R58, 0xf8, !PT ;  /* 0x0000000c043a7812 */ /* 0x000fe200078ef83a */
[----:B------:R-:W-:Y:S01]  /*60c0*/  IMAD.MOV.U32 R57, RZ, RZ, 0x1 ;  /* 0x00000001ff397424 */ /* 0x000fe200078e00ff */
[----:B------:R-:W4:Y:S01]  /*60d0*/  LDC.64 R48, c[0x0][0x9a8] ;  /* 0x00026a00ff307b82 */ /* 0x000f220000000a00 */
[----:B------:R-:W-:Y:S01]  /*60e0*/  ULEA.HI UR53, UR53, UR5, URZ, 0x6 ;  /* 0x0000000535357291 */ /* 0x000fe2000f8f30ff */
[----:B------:R-:W-:Y:S01]  /*60f0*/  LOP3.LUT R58, R58, 0x790, R0, 0xf8, !PT ;  /* 0x000007903a3a7812 */ /* 0x000fe200078ef800 */
[----:B------:R-:W-:Y:S01]  /*6100*/  IMAD.MOV.U32 R22, RZ, RZ, RZ ;  /* 0x000000ffff167224 */ /* 0x000fe200078e00ff */
[----:B------:R-:W-:Y:S01]  /*6110*/  LOP3.LUT R23, R23, 0x600000, RZ, 0xc0, !PT ;  /* 0x0060000017177812 */ /* 0x000fe200078ec0ff */
[----:B------:R-:W-:Y:S01]  /*6120*/  IMAD.MOV.U32 R56, RZ, RZ, RZ ;  /* 0x000000ffff387224 */ /* 0x000fe200078e00ff */
[----:B------:R-:W2:Y:S01]  /*6130*/  LDCU UR62, c[0x0][0x370] ;  /* 0x00006e00ff3e77ac */ /* 0x000ea20008000800 */
[----:B-1----:R-:W-:Y:S01]  /*6140*/  ULEA UR50, UR4, UR50, 0x18 ;  /* 0x0000003204327291 */ /* 0x002fe2000f8ec0ff */
[----:B---3--:R-:W-:Y:S01]  /*6150*/  MOV R64, UR6 ;  /* 0x0000000600407c02 */ /* 0x008fe20008000f00 */
[----:B------:R-:W-:Y:S01]  /*6160*/  IMAD.U32 R63, RZ, RZ, UR7 ;  /* 0x00000007ff3f7e24 */ /* 0x000fe2000f8e00ff */
[----:B------:R-:W1:Y:S01]  /*6170*/  LDCU UR48, c[0x0][0xc0c] ;  /* 0x00018180ff3077ac */ /* 0x000e620008000800 */
[----:B------:R-:W-:-:S05]  /*6180*/  UIADD3 UR4, UPT, UPT, UR50, 0x200, URZ ;  /* 0x0000020032047890 */ /* 0x000fca000fffe0ff */
[----:B------:R-:W3:Y:S01]  /*6190*/  LDS R2, [UR50+0x120] ;  /* 0x00012032ff027984 */ /* 0x000ee20008000800 */
[----:B------:R-:W1:Y:S01]  /*61a0*/  LDCU UR38, c[0x0][0xc30] ;  /* 0x00018600ff2677ac */ /* 0x000e620008000800 */
[----:B------:R-:W-:Y:S01]  /*61b0*/  MOV R52, UR4 ;  /* 0x0000000400347c02 */ /* 0x000fe20008000f00 */
[----:B------:R-:W1:Y:S03]  /*61c0*/  LDCU.64 UR60, c[0x0][0x988] ;  /* 0x00013100ff3c77ac */ /* 0x000e660008000a00 */
[----:B------:R-:W-:Y:S01]  /*61d0*/  LEA R58, R58, R52, 0x2 ;  /* 0x000000343a3a7211 */ /* 0x000fe200078e10ff */
[----:B------:R-:W1:Y:S04]  /*61e0*/  LDCU.64 UR46, c[0x0][0xc28] ;  /* 0x00018500ff2e77ac */ /* 0x000e680008000a00 */
[--C-:B------:R-:W-:Y:S01]  /*61f0*/  IMAD R67, R67, -0x10, R58.reuse ;  /* 0xfffffff043437824 */ /* 0x100fe200078e023a */
[----:B------:R-:W1:Y:S01]  /*6200*/  LDCU.128 UR56, c[0x0][0xc10] ;  /* 0x00018200ff3877ac */ /* 0x000e620008000c00 */
[----:B------:R-:W-:Y:S01]  /*6210*/  IMAD R66, R59, -0x10, R58 ;  /* 0xfffffff03b427824 */ /* 0x000fe200078e023a */
[----:B------:R-:W1:Y:S01]  /*6220*/  LDCU UR55, c[0x0][0x374] ;  /* 0x00006e80ff3777ac */ /* 0x000e620008000800 */
[----:B------:R-:W-:Y:S01]  /*6230*/  USHF.R.S32.HI UR53, URZ, 0x6, UR53 ;  /* 0x00000006ff357899 */ /* 0x000fe20008011435 */
[----:B------:R-:W-:Y:S01]  /*6240*/  UMOV UR54, URZ ;  /* 0x000000ff00367c82 */ /* 0x000fe20008000000 */
[----:B------:R-:W-:Y:S01]  /*6250*/  UMOV UR51, URZ ;  /* 0x000000ff00337c82 */ /* 0x000fe20008000000 */
[C---:B---3--:R-:W-:Y:S01]  /*6260*/  VIADD R3, R2.reuse, 0x40 ;  /* 0x0000004002037836 */ /* 0x048fe20000000000 */
[----:B------:R-:W-:-:S04]  /*6270*/  LOP3.LUT R2, R2, 0xffff, RZ, 0xc0, !PT ;  /* 0x0000ffff02027812 */ /* 0x000fc800078ec0ff */
[----:B------:R-:W-:-:S05]  /*6280*/  LOP3.LUT R3, R3, 0xffff, RZ, 0xc0, !PT ;  /* 0x0000ffff03037812 */ /* 0x000fca00078ec0ff */
[----:B-12-4-:R3:W-:Y:S02]  /*6290*/  STL.64 [R1], R2 ;  /* 0x0000000201007387 */ /* 0x0167e40000100a00 */
.L_x_122:
[----:B---3--:R-:W-:Y:S04]  /*62a0*/  SHF.L.U32 R2, R55, 0x1f, RZ ;  /* 0x0000001f37027819 */ /* 0x008fe800000006ff */
[----:B-1----:R-:W1:Y:S02]  /*62b0*/  SYNCS.PHASECHK.TRANS64.TRYWAIT P0, [UR50+0xd0], R2 ;  /* 0x0000d002ff0075a7 */ /* 0x002e640008001132 */
[----:B-1----:R-:W-:Y:S05]  /*62c0*/  @!P0 BRA `(.L_x_79) ;  /* 0x0000004400548947 */ /* 0x002fea0003800000 */
.L_x_176:
[----:B------:R-:W2:Y:S01]  /*62d0*/  LDS.128 R4, [UR50+0x110] ;  /* 0x00011032ff047984 */ /* 0x000ea20008000c00 */
[----:B------:R-:W-:Y:S02]  /*62e0*/  UIADD3 UR4, UPT, UPT, UR50, 0xd8, URZ ;  /* 0x000000d832047890 */ /* 0x000fe4000fffe0ff */
[----:B------:R-:W-:Y:S02]  /*62f0*/  UISETP.GE.AND UP0, UPT, UR39, 0x1, UPT ;  /* 0x000000012700788c */ /* 0x000fe4000bf06270 */
[----:B------:R-:W-:Y:S01]  /*6300*/  UPRMT UR4, URZ, 0x654, UR4 ;  /* 0x00000654ff047896 */ /* 0x000fe20008000004 */
        /* <DEDUP_REMOVED lines=10> */
[----:B------:R-:W-:Y:S01]  /*63b0*/  PLOP3.LUT P0, PT, PT, PT, UP1, 0x80, 0x8 ;  /* 0x000000000008781c */ /* 0x000fe20003f0f018 */
[----:B------:R-:W-:Y:S11]  /*63c0*/  UP2UR UR63, UPR, URZ, 0x2 ;  /* 0x00000002ff3f7883 */ /* 0x000ff60008000000 */
[----:B------:R-:W-:Y:S01]  /*63d0*/  @!UPT UIADD3 URZ, UPT, UPT, URZ, URZ, URZ ;  /* 0x000000fffffff290 */ /* 0x000fe2000fffe0ff */
[----:B-1----:R-:W-:Y:S02]  /*63e0*/  @P0 MOV R2, R4 ;  /* 0x0000000400020202 */ /* 0x002fe40000000f00 */
[----:B------:R-:W-:Y:S02]  /*63f0*/  @P0 LOP3.LUT R0, R5, 0xffff, RZ, 0xc0, !PT ;  /* 0x0000ffff05000812 */ /* 0x000fe400078ec0ff */
[----:B------:R-:W-:Y:S02]  /*6400*/  @P0 R2UR UR6, R2 ;  /* 0x00000000020602ca */ /* 0x000fe400000e0000 */
[----:B------:R-:W-:Y:S01]  /*6410*/  @P0 R2UR UR5, R0 ;  /* 0x00000000000502ca */ /* 0x000fe200000e0000 */
[----:B------:R-:W-:Y:S05]  /*6420*/  IMAD.U32 R0, RZ, RZ, UR53 ;  /* 0x00000035ff007e24 */ /* 0x000fea000f8e00ff */
[----:B------:R-:W-:Y:S05]  /*6430*/  IABS R2, R0 ;  /* 0x0000000000027213 */ /* 0x000fea0000000000 */
[----:B------:R-:W-:Y:S02]  /*6440*/  @UP1 UMOV UR37, UR6 ;  /* 0x0000000600251c82 */ /* 0x000fe40008000000 */
[----:B------:R-:W-:Y:S01]  /*6450*/  @UP1 UMOV UR36, UR5 ;  /* 0x0000000500241c82 */ /* 0x000fe20008000000 */
[----:B------:R-:W-:Y:S05]  /*6460*/  BRA.U !UP0, `(.L_x_80) ;  /* 0x0000000108cc7547 */ /* 0x000fea000b800000 */
[----:B------:R-:W1:Y:S01]  /*6470*/  LDCU UR9, c[0x0][0xc20] ;  /* 0x00018400ff0977ac */ /* 0x000e620008000800 */
[----:B------:R-:W-:Y:S02]  /*6480*/  UIMAD.WIDE.U32 UR4, UR55, UR59, URZ ;  /* 0x0000003b370472a5 */ /* 0x000fe4000f8e00ff */
[----:B------:R-:W-:Y:S02]  /*6490*/  UIMAD.WIDE.U32 UR6, UR62, UR56, URZ ;  /* 0x000000383e0672a5 */ /* 0x000fe4000f8e00ff */
[----:B------:R-:W-:Y:S02]  /*64a0*/  UIMAD.WIDE.U32 UR10, UR36, UR59, URZ ;  /* 0x0000003b240a72a5 */ /* 0x000fe4000f8e00ff */
[----:B------:R-:W-:Y:S02]  /*64b0*/  UISETP.NE.AND UP0, UPT, UR58, 0x1, UPT ;  /* 0x000000013a00788c */ /* 0x000fe4000bf05270 */
[----:B------:R-:W-:Y:S02]  /*64c0*/  UISETP.NE.AND UP1, UPT, UR48, 0x1, UPT ;  /* 0x000000013000788c */ /* 0x000fe4000bf25270 */
[----:B------:R-:W-:Y:S02]  /*64d0*/  UISETP.NE.AND UP2, UPT, UR39, 0x1, UPT ;  /* 0x000000012700788c */ /* 0x000fe4000bf45270 */
[----:B------:R-:W-:Y:S01]  /*64e0*/  UIMAD.WIDE.U32 UR12, UR37, UR56, URZ ;  /* 0x00000038250c72a5 */ /* 0x000fe2000f8e00ff */
[----:B------:R-:W-:Y:S01]  /*64f0*/  UMOV UR4, UR5 ;  /* 0x0000000500047c82 */ /* 0x000fe20008000000 */
[----:B------:R-:W-:Y:S01]  /*6500*/  UMOV UR6, UR11 ;  /* 0x0000000b00067c82 */ /* 0x000fe20008000000 */
[----:B-1----:R-:W-:Y:S03]  /*6510*/  USHF.R.U32.HI UR8, URZ, UR9, UR4 ;  /* 0x00000009ff087299 */ /* 0x002fe60008011604 */
[----:B------:R-:W-:Y:S02]  /*6520*/  UMOV UR4, UR7 ;  /* 0x0000000700047c82 */ /* 0x000fe40008000000 */
[----:B------:R-:W-:Y:S02]  /*6530*/  USHF.R.U32.HI UR5, URZ, UR57, UR4 ;  /* 0x00000039ff057299 */ /* 0x000fe40008011604 */
[----:B------:R-:W-:Y:S02]  /*6540*/  USEL UR4, UR55, UR8, !UP0 ;  /* 0x0000000837047287 */ /* 0x000fe4000c000000 */
[----:B------:R-:W-:Y:S02]  /*6550*/  USHF.R.U32.HI UR8, URZ, UR9, UR6 ;  /* 0x00000009ff087299 */ /* 0x000fe40008011606 */
[----:B------:R-:W-:Y:S02]  /*6560*/  UIMAD.WIDE.U32 UR6, UR4, UR46, URZ ;  /* 0x0000002e040672a5 */ /* 0x000fe4000f8e00ff */
[----:B------:R-:W-:Y:S02]  /*6570*/  USEL UR9, UR62, UR5, !UP1 ;  /* 0x000000053e097287 */ /* 0x000fe4000c800000 */
[----:B------:R-:W-:Y:S02]  /*6580*/  USEL UR8, UR36, UR8, !UP0 ;  /* 0x0000000824087287 */ /* 0x000fe4000c000000 */
[----:B------:R-:W-:Y:S01]  /*6590*/  UIMAD.WIDE.U32 UR10, UR9, UR46, URZ ;  /* 0x0000002e090a72a5 */ /* 0x000fe2000f8e00ff */
[----:B------:R-:W-:Y:S01]  /*65a0*/  UMOV UR6, UR7 ;  /* 0x0000000700067c82 */ /* 0x000fe20008000000 */
[----:B------:R-:W-:Y:S01]  /*65b0*/  UMOV UR5, UR13 ;  /* 0x0000000d00057c82 */ /* 0x000fe20008000000 */
[----:B------:R-:W-:Y:S02]  /*65c0*/  @UP2 USHF.R.U32.HI UR4, URZ, UR47, UR6 ;  /* 0x0000002fff042299 */ /* 0x000fe40008011606 */
[----:B------:R-:W-:Y:S02]  /*65d0*/  USHF.R.U32.HI UR5, URZ, UR57, UR5 ;  /* 0x00000039ff057299 */ /* 0x000fe40008011605 */
[----:B------:R-:W-:Y:S02]  /*65e0*/  UIMAD UR4, UR39, UR4, URZ ;  /* 0x00000004270472a4 */ /* 0x000fe4000f8e02ff */
[----:B------:R-:W-:Y:S02]  /*65f0*/  USEL UR5, UR37, UR5, !UP1 ;  /* 0x0000000525057287 */ /* 0x000fe4000c800000 */
[----:B------:R-:W-:Y:S01]  /*6600*/  UISETP.GE.AND UP0, UPT, UR8, UR4, UPT ;  /* 0x000000040800728c */ /* 0x000fe2000bf06270 */
[----:B------:R-:W-:Y:S01]  /*6610*/  UMOV UR6, UR11 ;  /* 0x0000000b00067c82 */ /* 0x000fe20008000000 */
[----:B------:R-:W-:Y:S02]  /*6620*/  UIMAD.WIDE.U32 UR10, UR8, UR46, URZ ;  /* 0x0000002e080a72a5 */ /* 0x000fe4000f8e00ff */
[----:B------:R-:W-:Y:S04]  /*6630*/  @UP2 USHF.R.U32.HI UR9, URZ, UR47, UR6 ;  /* 0x0000002fff092299 */ /* 0x000fe80008011606 */
[----:B------:R-:W-:Y:S01]  /*6640*/  UIMAD UR6, UR39, UR9, URZ ;  /* 0x00000009270672a4 */ /* 0x000fe2000f8e02ff */
[----:B------:R-:W-:Y:S03]  /*6650*/  UMOV UR4, UR11 ;  /* 0x0000000b00047c82 */ /* 0x000fe60008000000 */
[----:B------:R-:W-:Y:S02]  /*6660*/  UISETP.GE.OR UP0, UPT, UR5, UR6, UP0 ;  /* 0x000000060500728c */ /* 0x000fe40008706670 */
[----:B------:R-:W-:Y:S02]  /*6670*/  USHF.R.U32.HI UR4, URZ, UR47, UR4 ;  /* 0x0000002fff047299 */ /* 0x000fe40008011604 */
[----:B------:R-:W-:Y:S02]  /*6680*/  UIMAD.WIDE.U32 UR6, UR5, UR46, URZ ;  /* 0x0000002e050672a5 */ /* 0x000fe4000f8e00ff */
[----:B------:R-:W-:Y:S02]  /*6690*/  USEL UR11, UR8, UR4, !UP2 ;  /* 0x00000004080b7287 */ /* 0x000fe4000d000000 */
[----:B------:R-:W-:Y:S02]  /*66a0*/  UIADD3 UR6, UPT, UPT, -UR5, URZ, URZ ;  /* 0x000000ff05067290 */ /* 0x000fe4000fffe1ff */
[----:B------:R-:W-:Y:S02]  /*66b0*/  UIADD3 UR10, UPT, UPT, -UR11, URZ, URZ ;  /* 0x000000ff0b0a7290 */ /* 0x000fe4000fffe1ff */
[----:B------:R-:W-:Y:S02]  /*66c0*/  UIMAD UR6, UR48, UR6, UR37 ;  /* 0x00000006300672a4 */ /* 0x000fe4000f8e0225 */
[----:B------:R-:W-:Y:S01]  /*66d0*/  UIMAD UR10, UR39, UR10, UR8 ;  /* 0x0000000a270a72a4 */ /* 0x000fe2000f8e0208 */
[----:B------:R-:W-:Y:S01]  /*66e0*/  @!UP0 UMOV UR4, UR7 ;  /* 0x0000000700048c82 */ /* 0x000fe20008000000 */
[----:B------:R-:W-:Y:S02]  /*66f0*/  UIADD3 UR7, UPT, UPT, -UR8, URZ, URZ ;  /* 0x000000ff08077290 */ /* 0x000fe4000fffe1ff */
[----:B------:R-:W-:Y:S04]  /*6700*/  @!UP0 USHF.R.U32.HI UR4, URZ, UR47, UR4 ;  /* 0x0000002fff048299 */ /* 0x000fe80008011604 */
[----:B------:R-:W-:Y:S04]  /*6710*/  @!UP0 USEL UR4, UR5, UR4, !UP2 ;  /* 0x0000000405048287 */ /* 0x000fe8000d000000 */
[----:B------:R-:W-:Y:S02]  /*6720*/  @!UP0 UIMAD UR9, UR9, UR10, UR4 ;  /* 0x0000000a090982a4 */ /* 0x000fe4000f8e0204 */
[----:B------:R-:W-:Y:S02]  /*6730*/  @!UP0 UIADD3 UR10, UPT, UPT, UR11, -UR4, URZ ;  /* 0x800000040b0a8290 */ /* 0x000fe4000fffe0ff */
[----:B------:R-:W-:Y:S02]  /*6740*/  UIMAD UR4, UR58, UR7, UR36 ;  /* 0x000000073a0472a4 */ /* 0x000fe4000f8e0224 */
[----:B------:R-:W-:Y:S03]  /*6750*/  @!UP0 UIMAD UR8, UR10, UR39, UR5 ;  /* 0x000000270a0882a4 */ /* 0x000fe6000f8e0205 */
[----:B------:R-:W-:Y:S02]  /*6760*/  @!UP0 UMOV UR5, UR9 ;  /* 0x0000000900058c82 */ /* 0x000fe40008000000 */
[----:B------:R-:W-:Y:S02]  /*6770*/  UIMAD UR37, UR5, UR48, UR6 ;  /* 0x00000030052572a4 */ /* 0x000fe4000f8e0206 */
[----:B------:R-:W-:Y:S11]  /*6780*/  UIMAD UR36, UR8, UR58, UR4 ;  /* 0x0000003a082472a4 */ /* 0x000ff6000f8e0204 */
[----:B------:R-:W-:Y:S01]  /*6790*/  @!UPT UIADD3 URZ, UPT, UPT, URZ, URZ, URZ ;  /* 0x000000fffffff290 */ /* 0x000fe2000fffe0ff */
.L_x_80:
[----:B------:R-:W1:Y:S01]  /*67a0*/  LDCU UR16, c[0x0][0x388] ;  /* 0x00007100ff1077ac */ /* 0x000e620008000800 */
[----:B------:R-:W-:Y:S01]  /*67b0*/  R2UR UR6, R2 ;  /* 0x00000000020672ca */ /* 0x000fe200000e0000 */
[----:B------:R-:W-:Y:S01]  /*67c0*/  IMAD R2, R22, 0x4, R1 ;  /* 0x0000000416027824 */ /* 0x000fe200078e0201 */
[----:B------:R-:W-:Y:S01]  /*67d0*/  IABS R0, R0 ;  /* 0x0000000000007213 */ /* 0x000fe20000000000 */
[----:B------:R-:W2:Y:S01]  /*67e0*/  LDCU UR11, c[0x0][0x38c] ;  /* 0x00007180ff0b77ac */ /* 0x000ea20008000800 */
[----:B------:R-:W-:Y:S01]  /*67f0*/  @P0 SHF.R.U32.HI R4, RZ, 0x10, R5 ;  /* 0x00000010ff040819 */ /* 0x000fe20000011605 */
[----:B------:R-:W-:Y:S01]  /*6800*/  BSSY.RECONVERGENT B6, `(.L_x_81) ;  /* 0x0000094000067945 */ /* 0x000fe20003800200 */
[----:B------:R-:W-:Y:S01]  /*6810*/  R2UR UR17, R69 ;  /* 0x00000000451172ca */ /* 0x000fe200000e0000 */
[----:B------:R-:W-:Y:S01]  /*6820*/  USHF.L.U32 UR42, UR28, 0x7, URZ ;  /* 0x000000071c2a7899 */ /* 0x000fe200080006ff */
[----:B------:R-:W5:Y:S01]  /*6830*/  LDL R2, [R2] ;  /* 0x0000000002027983 */ /* 0x000f620000100800 */
[----:B------:R-:W-:Y:S01]  /*6840*/  IMAD.MOV R0, RZ, RZ, -R0 ;  /* 0x000000ffff007224 */ /* 0x000fe200078e0a00 */
[----:B------:R-:W-:Y:S02]  /*6850*/  @P0 R2UR UR17, R4 ;  /* 0x00000000041102ca */ /* 0x000fe400000e0000 */
[----:B------:R-:W-:Y:S01]  /*6860*/  LOP3.LUT P0, RZ, R52, 0x1b0, RZ, 0xc0, !PT ;  /* 0x000001b034ff7812 */ /* 0x000fe2000780c0ff */
[----:B------:R-:W3:Y:S10]  /*6870*/  I2F.RP R3, UR6 ;  /* 0x0000000600037d06 */ /* 0x000ef40008209400 */
[----:B------:R-:W-:Y:S01]  /*6880*/  IMAD.U32 R69, RZ, RZ, UR17 ;  /* 0x00000011ff457e24 */ /* 0x000fe2000f8e00ff */
[----:B---3--:R-:W3:Y:S01]  /*6890*/  MUFU.RCP R3, R3 ;  /* 0x0000000300037308 */ /* 0x008ee20000001000 */
[----:B-1----:R-:W-:Y:S02]  /*68a0*/  IMAD.U32 R8, RZ, RZ, UR16 ;  /* 0x00000010ff087e24 */ /* 0x002fe4000f8e00ff */
[----:B---3--:R-:W-:Y:S07]  /*68b0*/  VIADD R3, R3, 0xffffffe ;  /* 0x0ffffffe03037836 */ /* 0x008fee0000000000 */
[----:B------:R-:W1:Y:S02]  /*68c0*/  F2I.FTZ.U32.TRUNC.NTZ R3, R3 ;  /* 0x0000000300037305 */ /* 0x000e64000021f000 */
[----:B-1----:R-:W-:Y:S02]  /*68d0*/  R2UR UR5, R3 ;  /* 0x00000000030572ca */ /* 0x002fe400000e0000 */
[----:B------:R-:W-:Y:S01]  /*68e0*/  IABS R3, R8 ;  /* 0x0000000800037213 */ /* 0x000fe20000000000 */
[----:B------:R-:W-:Y:S03]  /*68f0*/  IMAD.U32 R8, RZ, RZ, UR21 ;  /* 0x00000015ff087e24 */ /* 0x000fe6000f8e00ff */
[----:B------:R-:W-:Y:S02]  /*6900*/  R2UR UR7, R3 ;  /* 0x00000000030772ca */ /* 0x000fe400000e0000 */
[----:B------:R-:W-:Y:S04]  /*6910*/  IABS R8, R8 ;  /* 0x0000000800087213 */ /* 0x000fe80000000000 */
[----:B------:R-:W-:Y:S01]  /*6920*/  R2UR UR9, R8 ;  /* 0x00000000080972ca */ /* 0x000fe200000e0000 */
[----:B------:R-:W-:Y:S01]  /*6930*/  UIADD3 UR4, UPT, UPT, URZ, -UR5, URZ ;  /* 0x80000005ff047290 */ /* 0x000fe2000fffe0ff */
[----:B--2---:R-:W-:Y:S03]  /*6940*/  IMAD.U32 R8, RZ, RZ, UR11 ;  /* 0x0000000bff087e24 */ /* 0x004fe6000f8e00ff */
[----:B------:R-:W-:Y:S02]  /*6950*/  UIMAD UR8, UR4, UR6, URZ ;  /* 0x00000006040872a4 */ /* 0x000fe4000f8e02ff */
[----:B------:R-:W1:Y:S01]  /*6960*/  I2F.RP R3, UR7 ;  /* 0x0000000700037d06 */ /* 0x000e620008209400 */
[----:B------:R-:W-:Y:S01]  /*6970*/  UMOV UR4, URZ ;  /* 0x000000ff00047c82 */ /* 0x000fe20008000000 */
[----:B------:R-:W-:Y:S01]  /*6980*/  IABS R8, R8 ;  /* 0x0000000800087213 */ /* 0x000fe20000000000 */
[----:B------:R-:W-:Y:S02]  /*6990*/  UIMAD.WIDE.U32 UR4, UR5, UR8, UR4 ;  /* 0x00000008050472a5 */ /* 0x000fe4000f8e0004 */
[----:B------:R-:W-:Y:S05]  /*69a0*/  R2UR UR8, R0 ;  /* 0x00000000000872ca */ /* 0x000fea00000e0000 */
[----:B------:R-:W2:Y:S01]  /*69b0*/  I2F.RP R10, R8 ;  /* 0x00000008000a7306 */ /* 0x000ea20000209400 */
[----:B------:R-:W-:Y:S02]  /*69c0*/  UMOV UR4, UR5 ;  /* 0x0000000500047c82 */ /* 0x000fe40008000000 */
[----:B------:R-:W-:Y:S07]  /*69d0*/  UIMAD.WIDE.U32 UR4, UR4, UR9, URZ ;  /* 0x00000009040472a5 */ /* 0x000fee000f8e00ff */
[----:B-1----:R-:W1:Y:S01]  /*69e0*/  MUFU.RCP R0, R3 ;  /* 0x0000000300007308 */ /* 0x002e620000001000 */
[----:B------:R-:W-:Y:S02]  /*69f0*/  UMOV UR43, UR5 ;  /* 0x00000005002b7c82 */ /* 0x000fe40008000000 */
[----:B------:R-:W-:Y:S07]  /*6a00*/  UIMAD UR4, UR43, UR8, UR9 ;  /* 0x000000082b0472a4 */ /* 0x000fee000f8e0209 */
[----:B--2---:R-:W2:Y:S01]  /*6a10*/  MUFU.RCP R10, R10 ;  /* 0x0000000a000a7308 */ /* 0x004ea20000001000 */
[----:B------:R-:W-:Y:S01]  /*6a20*/  UISETP.GT.U32.AND UP0, UPT, UR6, UR4, UPT ;  /* 0x000000040600728c */ /* 0x000fe2000bf04070 */
[----:B-1----:R-:W-:Y:S10]  /*6a30*/  VIADD R0, R0, 0xffffffe ;  /* 0x0ffffffe00007836 */ /* 0x002ff40000000000 */
[----:B------:R-:W-:Y:S02]  /*6a40*/  @!UP0 UIADD3 UR4, UPT, UPT, UR4, -UR6, URZ ;  /* 0x8000000604048290 */ /* 0x000fe4000fffe0ff */
[----:B------:R-:W-:Y:S01]  /*6a50*/  @!UP0 UIADD3 UR43, UPT, UPT, UR43, 0x1, URZ ;  /* 0x000000012b2b8890 */ /* 0x000fe2000fffe0ff */
[----:B------:R-:W1:Y:S01]  /*6a60*/  F2I.FTZ.U32.TRUNC.NTZ R0, R0 ;  /* 0x0000000000007305 */ /* 0x000e62000021f000 */
[----:B------:R-:W-:Y:S01]  /*6a70*/  UISETP.GE.U32.AND UP2, UPT, UR4, UR6, UPT ;  /* 0x000000060400728c */ /* 0x000fe2000bf46070 */
[----:B--2---:R-:W-:Y:S01]  /*6a80*/  IADD3 R10, PT, PT, R10, 0xffffffe, RZ ;  /* 0x0ffffffe0a0a7810 */ /* 0x004fe20007ffe0ff */
[----:B------:R-:W-:Y:S02]  /*6a90*/  ULOP3.LUT UR4, UR21, UR53, URZ, 0x3c, !UPT ;  /* 0x0000003515047292 */ /* 0x000fe4000f8e3cff */
[----:B------:R-:W-:Y:S02]  /*6aa0*/  UISETP.NE.AND UP0, UPT, UR53, URZ, UPT ;  /* 0x000000ff3500728c */ /* 0x000fe4000bf05270 */
[----:B------:R-:W-:Y:S03]  /*6ab0*/  UISETP.GE.AND UP1, UPT, UR4, URZ, UPT ;  /* 0x000000ff0400728c */ /* 0x000fe6000bf26270 */
[----:B------:R-:W2:Y:S02]  /*6ac0*/  F2I.FTZ.U32.TRUNC.NTZ R11, R10 ;  /* 0x0000000a000b7305 */ /* 0x000ea4000021f000 */
[----:B------:R-:W-:Y:S01]  /*6ad0*/  @UP2 UIADD3 UR43, UPT, UPT, UR43, 0x1, URZ ;  /* 0x000000012b2b2890 */ /* 0x000fe2000fffe0ff */
[----:B-1----:R-:W-:Y:S05]  /*6ae0*/  R2UR UR5, R0 ;  /* 0x00000000000572ca */ /* 0x002fea00000e0000 */
[----:B------:R-:W-:Y:S02]  /*6af0*/  @!UP1 UIADD3 UR43, UPT, UPT, -UR43, URZ, URZ ;  /* 0x000000ff2b2b9290 */ /* 0x000fe4000fffe1ff */
[----:B------:R-:W-:Y:S01]  /*6b00*/  @!UP0 ULOP3.LUT UR43, URZ, UR53, URZ, 0x33, !UPT ;  /* 0x00000035ff2b8292 */ /* 0x000fe2000f8e33ff */
[--C-:B--2---:R-:W-:Y:S02]  /*6b10*/  IMAD.MOV R3, RZ, RZ, -R11.reuse ;  /* 0x000000ffff037224 */ /* 0x104fe400078e0a0b */
[----:B------:R-:W-:Y:S03]  /*6b20*/  IMAD.MOV.U32 R10, RZ, RZ, RZ ;  /* 0x000000ffff0a7224 */ /* 0x000fe600078e00ff */
[----:B------:R-:W-:Y:S01]  /*6b30*/  IMAD.U32 R0, RZ, RZ, UR43 ;  /* 0x0000002bff007e24 */ /* 0x000fe2000f8e00ff */
[----:B------:R-:W-:Y:S01]  /*6b40*/  UIADD3 UR4, UPT, UPT, URZ, -UR5, URZ ;  /* 0x80000005ff047290 */ /* 0x000fe2000fffe0ff */
[----:B------:R-:W-:Y:S03]  /*6b50*/  IMAD R3, R3, R8, RZ ;  /* 0x0000000803037224 */ /* 0x000fe600078e02ff */
[----:B------:R-:W-:Y:S01]  /*6b60*/  UIMAD UR6, UR4, UR7, URZ ;  /* 0x00000007040672a4 */ /* 0x000fe2000f8e02ff */
[----:B------:R-:W-:Y:S01]  /*6b70*/  IABS R0, R0 ;  /* 0x0000000000007213 */ /* 0x000fe20000000000 */
[----:B------:R-:W-:Y:S01]  /*6b80*/  IMAD.HI.U32 R11, R11, R3, R10 ;  /* 0x000000030b0b7227 */ /* 0x000fe200078e000a */
[----:B------:R-:W-:Y:S02]  /*6b90*/  UMOV UR4, URZ ;  /* 0x000000ff00047c82 */ /* 0x000fe40008000000 */
[----:B------:R-:W-:Y:S01]  /*6ba0*/  UIMAD.WIDE.U32 UR4, UR5, UR6, UR4 ;  /* 0x00000006050472a5 */ /* 0x000fe2000f8e0004 */
[----:B------:R-:W-:Y:S06]  /*6bb0*/  R2UR UR8, R0 ;  /* 0x00000000000872ca */ /* 0x000fec00000e0000 */
[----:B------:R-:W-:Y:S07]  /*6bc0*/  UMOV UR4, UR5 ;  /* 0x0000000500047c82 */ /* 0x000fee0008000000 */
        /* <DEDUP_REMOVED lines=8> */
[----:B------:R-:W-:Y:S04]  /*6c50*/  ULOP3.LUT UR4, UR43, UR16, URZ, 0x3c, !UPT ;  /* 0x000000102b047292 */ /* 0x000fe8000f8e3cff */
[----:B------:R-:W-:Y:S05]  /*6c60*/  UISETP.GE.AND UP0, UPT, UR4, URZ, UPT ;  /* 0x000000ff0400728c */ /* 0x000fea000bf06270 */
[----:B------:R-:W-:Y:S02]  /*6c70*/  @UP1 UIADD3 UR44, UPT, UPT, UR44, 0x1, URZ ;  /* 0x000000012c2c1890 */ /* 0x000fe4000fffe0ff */
[----:B------:R-:W-:Y:S04]  /*6c80*/  UISETP.NE.AND UP1, UPT, UR16, URZ, UPT ;  /* 0x000000ff1000728c */ /* 0x000fe8000bf25270 */
[----:B------:R-:W-:Y:S07]  /*6c90*/  @!UP0 UIADD3 UR44, UPT, UPT, -UR44, URZ, URZ ;  /* 0x000000ff2c2c8290 */ /* 0x000fee000fffe1ff */
[----:B------:R-:W-:Y:S02]  /*6ca0*/  @!UP1 ULOP3.LUT UR44, URZ, UR16, URZ, 0x33, !UPT ;  /* 0x00000010ff2c9292 */ /* 0x000fe4000f8e33ff */
[----:B------:R-:W-:Y:S04]  /*6cb0*/  UISETP.NE.AND UP1, UPT, UR38, 0x1, UPT ;  /* 0x000000012600788c */ /* 0x000fe8000bf25270 */
[----:B------:R-:W-:Y:S05]  /*6cc0*/  IMAD.U32 R0, RZ, RZ, UR44 ;  /* 0x0000002cff007e24 */ /* 0x000fea000f8e00ff */
[----:B------:R-:W-:Y:S02]  /*6cd0*/  IABS R0, R0 ;  /* 0x0000000000007213 */ /* 0x000fe40000000000 */
[----:B------:R-:W1:Y:S03]  /*6ce0*/  @!UP1 LDCU.128 UR12, c[0x0][0xc10] ;  /* 0x00018200ff0c97ac */ /* 0x000e660008000c00 */
[----:B------:R-:W-:Y:S04]  /*6cf0*/  IMAD.HI.U32 R11, R11, R0, RZ ;  /* 0x000000000b0b7227 */ /* 0x000fe800078e00ff */
[----:B------:R-:W-:Y:S01]  /*6d00*/  IMAD.MOV R3, RZ, RZ, -R11 ;  /* 0x000000ffff037224 */ /* 0x000fe200078e0a0b */
[----:B------:R-:W2:Y:S03]  /*6d10*/  @!UP1 LDCU UR10, c[0x0][0xc20] ;  /* 0x00018400ff0a97ac */ /* 0x000ea60008000800 */
[C---:B------:R-:W-:Y:S01]  /*6d20*/  IMAD R0, R8.reuse, R3, R0 ;  /* 0x0000000308007224 */ /* 0x040fe200078e0200 */
[----:B------:R-:W3:Y:S04]  /*6d30*/  @!UP1 LDCU UR5, c[0x0][0xc0c] ;  /* 0x00018180ff0597ac */ /* 0x000ee80008000800 */
[----:B------:R-:W-:Y:S01]  /*6d40*/  ISETP.GT.U32.AND P1, PT, R8, R0, PT ;  /* 0x000000000800720c */ /* 0x000fe20003f24070 */
[----:B-1----:R-:W-:Y:S02]  /*6d50*/  UIMAD.WIDE.U32 UR6, UR36, UR15, URZ ;  /* 0x0000000f240672a5 */ /* 0x002fe4000f8e00ff */
[----:B------:R-:W-:Y:S02]  /*6d60*/  UIMAD.WIDE.U32 UR8, UR37, UR12, URZ ;  /* 0x0000000c250872a5 */ /* 0x000fe4000f8e00ff */
[----:B------:R-:W-:Y:S02]  /*6d70*/  @!UP1 UISETP.NE.AND UP0, UPT, UR14, 0x1, UPT ;  /* 0x000000010e00988c */ /* 0x000fe4000bf05270 */
[----:B------:R-:W-:Y:S01]  /*6d80*/  ULOP3.LUT UR8, UR44, UR11, URZ, 0x3c, !UPT ;  /* 0x0000000b2c087292 */ /* 0x000fe2000f8e3cff */
[----:B------:R-:W-:Y:S02]  /*6d90*/  @!UP1 UMOV UR6, UR7 ;  /* 0x0000000700069c82 */ /* 0x000fe40008000000 */
[----:B------:R-:W-:Y:S01]  /*6da0*/  @!UP1 UMOV UR4, UR9 ;  /* 0x0000000900049c82 */ /* 0x000fe20008000000 */
[----:B--2---:R-:W-:Y:S02]  /*6db0*/  @!UP1 USHF.R.U32.HI UR6, URZ, UR10, UR6 ;  /* 0x0000000aff069299 */ /* 0x004fe40008011606 */
[-C--:B------:R-:W-:Y:S01]  /*6dc0*/  @!P1 IADD3 R0, PT, PT, R0, -R8.reuse, RZ ;  /* 0x8000000800009210 */ /* 0x080fe20007ffe0ff */
[----:B---3--:R-:W-:Y:S01]  /*6dd0*/  @!UP1 UISETP.NE.AND UP2, UPT, UR5, 0x1, UPT ;  /* 0x000000010500988c */ /* 0x008fe2000bf45270 */
[----:B------:R-:W-:Y:S01]  /*6de0*/  @!P1 VIADD R11, R11, 0x1 ;  /* 0x000000010b0b9836 */ /* 0x000fe20000000000 */
[----:B------:R-:W-:Y:S01]  /*6df0*/  @!UP1 USHF.R.U32.HI UR4, URZ, UR13, UR4 ;  /* 0x0000000dff049299 */ /* 0x000fe20008011604 */
[----:B------:R-:W-:Y:S01]  /*6e00*/  ISETP.GE.U32.AND P2, PT, R0, R8, PT ;  /* 0x000000080000720c */ /* 0x000fe20003f46070 */
[----:B------:R-:W-:Y:S02]  /*6e10*/  @!UP1 USEL UR6, UR36, UR6, !UP0 ;  /* 0x0000000624069287 */ /* 0x000fe4000c000000 */
[----:B------:R-:W-:Y:S02]  /*6e20*/  @!UP1 USEL UR7, UR37, UR4, !UP2 ;  /* 0x0000000425079287 */ /* 0x000fe4000d000000 */
[----:B------:R-:W-:Y:S02]  /*6e30*/  UISETP.GE.AND UP0, UPT, UR8, URZ, UPT ;  /* 0x000000ff0800728c */ /* 0x000fe4000bf06270 */
[----:B------:R-:W-:Y:S02]  /*6e40*/  UISETP.NE.AND UP2, UPT, UR11, URZ, UPT ;  /* 0x000000ff0b00728c */ /* 0x000fe4000bf45270 */
[----:B------:R-:W-:Y:S02]  /*6e50*/  @!UP1 UIADD3 UR4, UPT, UPT, -UR7, UR6, URZ ;  /* 0x0000000607049290 */ /* 0x000fe4000fffe1ff */
[----:B------:R-:W-:Y:S02]  /*6e60*/  @!UP1 UIADD3 UR6, UPT, UPT, UR7, -UR6, URZ ;  /* 0x8000000607069290 */ /* 0x000fe4000fffe0ff */
[----:B------:R-:W-:Y:S01]  /*6e70*/  UIADD3 UR7, UPT, UPT, -UR43, URZ, URZ ;  /* 0x000000ff2b077290 */ /* 0x000fe2000fffe1ff */
[----:B------:R-:W-:Y:S01]  /*6e80*/  @P2 VIADD R11, R11, 0x1 ;  /* 0x000000010b0b2836 */ /* 0x000fe20000000000 */
[----:B------:R-:W-:Y:S02]  /*6e90*/  @!UP1 UIMAD UR37, UR4, UR5, UR37 ;  /* 0x00000005042592a4 */ /* 0x000fe4000f8e0225 */
[----:B------:R-:W-:Y:S02]  /*6ea0*/  UIMAD UR4, UR53, UR7, UR21 ;  /* 0x00000007350472a4 */ /* 0x000fe4000f8e0215 */
[----:B------:R-:W-:Y:S01]  /*6eb0*/  @!UP1 UIMAD UR36, UR6, UR14, UR36 ;  /* 0x0000000e062492a4 */ /* 0x000fe2000f8e0224 */
[----:B------:R-:W-:Y:S01]  /*6ec0*/  R2UR UR45, R11 ;  /* 0x000000000b2d72ca */ /* 0x000fe200000e0000 */
[----:B------:R-:W-:Y:S02]  /*6ed0*/  USHF.L.U32 UR52, UR4, 0x6, URZ ;  /* 0x0000000604347899 */ /* 0x000fe400080006ff */
[----:B------:R-:W-:Y:S04]  /*6ee0*/  UIADD3 UR4, UPT, UPT, -UR44, URZ, URZ ;  /* 0x000000ff2c047290 */ /* 0x000fe8000fffe1ff */
[----:B------:R-:W-:Y:S06]  /*6ef0*/  UIMAD UR43, UR16, UR4, UR43 ;  /* 0x00000004102b72a4 */ /* 0x000fec000f8e022b */
[----:B------:R-:W-:Y:S02]  /*6f00*/  @!UP0 UIADD3 UR45, UPT, UPT, -UR45, URZ, URZ ;  /* 0x000000ff2d2d8290 */ /* 0x000fe4000fffe1ff */
[----:B------:R-:W-:Y:S04]  /*6f10*/  @!UP2 ULOP3.LUT UR45, URZ, UR11, URZ, 0x33, !UPT ;  /* 0x0000000bff2da292 */ /* 0x000fe8000f8e33ff */
[----:B------:R-:W-:Y:S04]  /*6f20*/  UIADD3 UR5, UPT, UPT, -UR45, URZ, URZ ;  /* 0x000000ff2d057290 */ /* 0x000fe8000fffe1ff */
[----:B------:R-:W-:Y:S01]  /*6f30*/  UIMAD UR44, UR11, UR5, UR44 ;  /* 0x000000050b2c72a4 */ /* 0x000fe2000f8e022c */
[----:B------:R-:W-:Y:S11]  /*6f40*/  @!P0 BRA `(.L_x_82) ;  /* 0x00000000007c8947 */ /* 0x000ff60003800000 */
[----:B------:R-:W1:Y:S01]  /*6f50*/  LDCU.64 UR8, c[0x4][0x80] ;  /* 0x01001000ff0877ac */ /* 0x000e620008000a00 */
[----:B------:R-:W-:Y:S01]  /*6f60*/  MOV R16, 0x0 ;  /* 0x0000000000107802 */ /* 0x000fe20000000f00 */
[----:B------:R-:W-:Y:S02]  /*6f70*/  HFMA2 R12, -RZ, RZ, 0, 5.9604644775390625e-08 ;  /* 0x00000001ff0c7431 */ /* 0x000fe400000001ff */
[----:B------:R-:W-:Y:S01]  /*6f80*/  IMAD.MOV.U32 R8, RZ, RZ, 0x70 ;  /* 0x00000070ff087424 */ /* 0x000fe200078e00ff */
[----:B------:R2:W3:Y:S01]  /*6f90*/  LDC.64 R14, c[0x4][R16] ;  /* 0x01000000100e7b82 */ /* 0x0004e20000000a00 */
[----:B------:R-:W4:Y:S01]  /*6fa0*/  LDCU.64 UR6, c[0x4][0x88] ;  /* 0x01001100ff0677ac */ /* 0x000f220008000a00 */
[----:B------:R-:W-:Y:S01]  /*6fb0*/  IMAD.MOV.U32 R13, RZ, RZ, RZ ;  /* 0x000000ffff0d7224 */ /* 0x000fe200078e00ff */
[----:B------:R-:W2:Y:S01]  /*6fc0*/  LDCU.64 UR4, c[0x4][0x8] ;  /* 0x01000100ff0477ac */ /* 0x000ea20008000a00 */
[----:B-1----:R-:W-:Y:S01]  /*6fd0*/  MOV R5, UR9 ;  /* 0x0000000900057c02 */ /* 0x002fe20008000f00 */
[----:B------:R-:W-:Y:S01]  /*6fe0*/  IMAD.U32 R4, RZ, RZ, UR8 ;  /* 0x00000008ff047e24 */ /* 0x000fe2000f8e00ff */
[----:B----4-:R-:W-:Y:S01]  /*6ff0*/  MOV R7, UR7 ;  /* 0x0000000700077c02 */ /* 0x010fe20008000f00 */
[----:B------:R-:W-:Y:S01]  /*7000*/  IMAD.U32 R6, RZ, RZ, UR6 ;  /* 0x00000006ff067e24 */ /* 0x000fe2000f8e00ff */
[----:B--2---:R-:W-:Y:S01]  /*7010*/  MOV R11, UR5 ;  /* 0x00000005000b7c02 */ /* 0x004fe20008000f00 */
[----:B------:R-:W-:Y:S02]  /*7020*/  IMAD.U32 R10, RZ, RZ, UR4 ;  /* 0x00000004ff0a7e24 */ /* 0x000fe4000f8e00ff */
[----:B------:R-:W-:Y:S07]  /*7030*/  LEPC R20, `(.L_x_83) ;  /* 0x000000001014794e */ /* 0x000fee0000000000 */
[----:B---3-5:R-:W-:Y:S05]  /*7040*/  CALL.ABS.NOINC R14 ;  /* 0x000000000e007343 */ /* 0x028fea0003c00000 */
.L_x_83:
[----:B------:R-:W1:Y:S01]  /*7050*/  LDCU.64 UR8, c[0x4][0x80] ;  /* 0x01001000ff0877ac */ /* 0x000e620008000a00 */
[----:B------:R-:W2:Y:S01]  /*7060*/  LDC.64 R16, c[0x4][R16] ;  /* 0x0100000010107b82 */ /* 0x000ea20000000a00 */
[----:B------:R-:W-:Y:S02]  /*7070*/  HFMA2 R12, -RZ, RZ, 0, 5.9604644775390625e-08 ;  /* 0x00000001ff0c7431 */ /* 0x000fe400000001ff */
[----:B------:R-:W-:Y:S02]  /*7080*/  IMAD.MOV.U32 R8, RZ, RZ, 0x70 ;  /* 0x00000070ff087424 */ /* 0x000fe400078e00ff */
[----:B------:R-:W-:Y:S01]  /*7090*/  IMAD.MOV.U32 R13, RZ, RZ, RZ ;  /* 0x000000ffff0d7224 */ /* 0x000fe200078e00ff */
[----:B------:R-:W3:Y:S01]  /*70a0*/  LDCU.64 UR6, c[0x4][0x88] ;  /* 0x01001100ff0677ac */ /* 0x000ee20008000a00 */
[----:B------:R-:W4:Y:S01]  /*70b0*/  LDCU.64 UR4, c[0x4][0x8] ;  /* 0x01000100ff0477ac */ /* 0x000f220008000a00 */
[----:B-1----:R-:W-:Y:S02]  /*70c0*/  MOV R4, UR8 ;  /* 0x0000000800047c02 */ /* 0x002fe40008000f00 */
[----:B------:R-:W-:Y:S02]  /*70d0*/  MOV R5, UR9 ;  /* 0x0000000900057c02 */ /* 0x000fe40008000f00 */
[----:B---3--:R-:W-:Y:S01]  /*70e0*/  MOV R7, UR7 ;  /* 0x0000000700077c02 */ /* 0x008fe20008000f00 */
[----:B------:R-:W-:Y:S01]  /*70f0*/  IMAD.U32 R6, RZ, RZ, UR6 ;  /* 0x00000006ff067e24 */ /* 0x000fe2000f8e00ff */
[----:B----4-:R-:W-:Y:S01]  /*7100*/  MOV R11, UR5 ;  /* 0x00000005000b7c02 */ /* 0x010fe20008000f00 */
[----:B------:R-:W-:Y:S02]  /*7110*/  IMAD.U32 R10, RZ, RZ, UR4 ;  /* 0x00000004ff0a7e24 */ /* 0x000fe4000f8e00ff */
[----:B------:R-:W-:Y:S07]  /*7120*/  LEPC R20, `(.L_x_82) ;  /* 0x000000001014794e */ /* 0x000fee0000000000 */
[----:B--2---:R-:W-:Y:S05]  /*7130*/  CALL.ABS.NOINC R16 ;  /* 0x0000000010007343 */ /* 0x004fea0003c00000 */
.L_x_82:
[----:B------:R-:W-:Y:S05]  /*7140*/  BSYNC.RECONVERGENT B6 ;  /* 0x0000000000067941 */ /* 0x000fea0003800200 */
.L_x_81:
[----:B------:R-:W-:Y:S02]  /*7150*/  R2UR UR6, R65 ;  /* 0x00000000410672ca */ /* 0x000fe400000e0000 */
[----:B------:R-:W-:Y:S02]  /*7160*/  R2UR UR5, R64 ;  /* 0x00000000400572ca */ /* 0x000fe400000e0000 */
[----:B------:R-:W-:Y:S02]  /*7170*/  R2UR UR4, R63 ;  /* 0x000000003f0472ca */ /* 0x000fe400000e0000 */
[----:B------:R-:W-:Y:S02]  /*7180*/  ISETP.NE.U32.AND P4, PT, R50, RZ, PT ;  /* 0x000000ff3200720c */ /* 0x000fe40003f85070 */
[----:B------:R-:W-:Y:S02]  /*7190*/  ISETP.NE.U32.AND P2, PT, RZ, UR60, PT ;  /* 0x0000003cff007c0c */ /* 0x000fe4000bf45070 */
[----:B------:R-:W-:Y:S02]  /*71a0*/  ISETP.NE.AND.EX P4, PT, R51, RZ, PT, P4 ;  /* 0x000000ff3300720c */ /* 0x000fe40003f85340 */
[----:B------:R-:W-:Y:S01]  /*71b0*/  ISETP.NE.AND.EX P2, PT, RZ, UR61, PT, P2 ;  /* 0x0000003dff007c0c */ /* 0x000fe2000bf45320 */
[----:B------:R-:W-:Y:S02]  /*71c0*/  UISETP.NE.AND UP2, UPT, UR6, URZ, UPT ;  /* 0x000000ff0600728c */ /* 0x000fe4000bf45270 */
[----:B------:R-:W-:Y:S04]  /*71d0*/  UISETP.NE.U32.AND UP0, UPT, UR5, URZ, UPT ;  /* 0x000000ff0500728c */ /* 0x000fe8000bf05070 */
[----:B------:R-:W-:Y:S01]  /*71e0*/  UISETP.NE.AND.EX UP1, UPT, UR4, URZ, UPT, UP0 ;  /* 0x000000ff0400728c */ /* 0x000fe2000bf25300 */
[----:B------:R-:W-:Y:S01]  /*71f0*/  PLOP3.LUT P1, PT, PT, PT, UP2, 0x80, 0x8 ;  /* 0x000000000008781c */ /* 0x000fe20003f2f028 */
[----:B------:R-:W-:Y:S03]  /*7200*/  UPLOP3.LUT UP0, UPT, UPT, UPT, UPT, 0x40, 0x4 ;  /* 0x000000000004789c */ /* 0x000fe60003f0e870 */
[----:B------:R-:W-:Y:S06]  /*7210*/  @UP2 UPLOP3.LUT UP0, UPT, UPT, UPT, UP1, 0x80, 0x8 ;  /* 0x000000000008289c */ /* 0x000fec0003f0f010 */
[----:B------:R-:W-:Y:S01]  /*7220*/  PLOP3.LUT P0, PT, PT, PT, UP0, 0x80, 0x8 ;  /* 0x000000000008781c */ /* 0x000fe20003f0f008 */
[----:B------:R-:W-:Y:S01]  /*7230*/  @!UPT UIADD3 URZ, UPT, UPT, URZ, URZ, URZ ;  /* 0x000000fffffff290 */ /* 0x000fe2000fffe0ff */
[----:B------:R-:W-:Y:S11]  /*7240*/  BRA.U !UP1, `(.L_x_84) ;  /* 0x0000000109407547 */ /* 0x000ff6000b800000 */
[----:B------:R-:W-:Y:S01]  /*7250*/  UISETP.NE.U32.AND UP0, UPT, UR60, URZ, UPT ;  /* 0x000000ff3c00728c */ /* 0x000fe2000bf05070 */
[----:B------:R-:W-:Y:S01]  /*7260*/  R2UR UR6, R64 ;  /* 0x00000000400672ca */ /* 0x000fe200000e0000 */
[----:B------:R-:W1:Y:S01]  /*7270*/  LDCU.64 UR8, c[0x0][0x358] ;  /* 0x00006b00ff0877ac */ /* 0x000e620008000a00 */
[----:B------:R-:W-:Y:S02]  /*7280*/  HFMA2 R61, -RZ, RZ, 0, 5.9604644775390625e-08 ;  /* 0x00000001ff3d7431 */ /* 0x000fe400000001ff */
[----:B------:R-:W-:Y:S01]  /*7290*/  IMAD.MOV.U32 R0, RZ, RZ, 0x1 ;  /* 0x00000001ff007424 */ /* 0x000fe200078e00ff */
[----:B------:R-:W-:Y:S06]  /*72a0*/  UISETP.NE.AND.EX UP0, UPT, UR61, URZ, UPT, UP0 ;  /* 0x000000ff3d00728c */ /* 0x000fec000bf05300 */
[----:B------:R-:W-:Y:S05]  /*72b0*/  PLOP3.LUT P3, PT, PT, PT, UP0, 0x80, 0x8 ;  /* 0x000000000008781c */ /* 0x000fea0003f6f008 */
[----:B------:R-:W2:Y:S01]  /*72c0*/  @UP0 LDCU.64 UR4, c[0x0][0x988] ;  /* 0x00013100ff0407ac */ /* 0x000ea20008000a00 */
[----:B------:R-:W-:Y:S07]  /*72d0*/  @UP0 UIMAD UR6, UR49, UR6, URZ ;  /* 0x00000006310602a4 */ /* 0x000fee000f8e02ff */
[----:B------:R-:W-:Y:S01]  /*72e0*/  @!P3 PRMT R61, R0, 0x7610, R61 ;  /* 0x00007610003db816 */ /* 0x000fe2000000003d */
[----:B--2---:R-:W-:Y:S06]  /*72f0*/  @UP0 UIMAD.WIDE UR4, UR6, 0x4, UR4 ;  /* 0x00000004060408a5 */ /* 0x004fec000f8e0204 */
[----:B------:R-:W-:Y:S02]  /*7300*/  IMAD.U32 R4, RZ, RZ, UR4 ;  /* 0x00000004ff047e24 */ /* 0x000fe4000f8e00ff */
[----:B------:R-:W-:Y:S03]  /*7310*/  IMAD.U32 R5, RZ, RZ, UR5 ;  /* 0x00000005ff057e24 */ /* 0x000fe6000f8e00ff */
[----:B------:R-:W2:Y:S02]  /*7320*/  @!UP0 LDCU UR4, c[0x0][0x980] ;  /* 0x00013000ff0487ac */ /* 0x000ea40008000800 */
[----:B-1---5:R1:W5:Y:S02]  /*7330*/  @P3 LDG.E R27, desc[UR8][R4.64] ;  /* 0x00000008041b3981 */ /* 0x022364000c1e1900 */
[----:B-12---:R-:W-:Y:S02]  /*7340*/  @!P3 MOV R27, UR4 ;  /* 0x00000004001bbc02 */ /* 0x006fe40008000f00 */
.L_x_84:
[----:B------:R-:W-:Y:S05]  /*7350*/  @!P4 BRA `(.L_x_85) ;  /* 0x000000000024c947 */ /* 0x000fea0003800000 */
[----:B------:R-:W-:Y:S01]  /*7360*/  ISETP.NE.U32.AND P3, PT, R48, RZ, PT ;  /* 0x000000ff3000720c */ /* 0x000fe20003f65070 */
[----:B------:R-:W1:Y:S03]  /*7370*/  LDCU.64 UR4, c[0x0][0x358] ;  /* 0x00006b00ff0477ac */ /* 0x000e660008000a00 */
[----:B------:R-:W-:Y:S11]  /*7380*/  ISETP.NE.AND.EX P3, PT, R49, RZ, PT, P3 ;  /* 0x000000ff3100720c */ /* 0x000ff60003f65330 */
[----:B------:R-:W-:Y:S02]  /*7390*/  @!UPT UIADD3 URZ, UPT, UPT, URZ, URZ, URZ ;  /* 0x000000fffffff290 */ /* 0x000fe4000fffe0ff */
[----:B------:R-:W2:Y:S01]  /*73a0*/  @P3 LDC.64 R4, c[0x0][0x9a8] ;  /* 0x00026a00ff043b82 */ /* 0x000ea20000000a00 */
[----:B------:R-:W-:Y:S04]  /*73b0*/  @P3 IMAD R0, R50, UR49, RZ ;  /* 0x0000003132003c24 */ /* 0x000fe8000f8e02ff */
[----:B--2---:R-:W-:Y:S05]  /*73c0*/  @P3 IMAD.WIDE R4, R0, 0x4, R4 ;  /* 0x0000000400043825 */ /* 0x004fea00078e0204 */
[----:B-1---5:R1:W5:Y:S02]  /*73d0*/  @P3 LDG.E R24, desc[UR4][R4.64] ;  /* 0x0000000404183981 */ /* 0x022364000c1e1900 */
[----:B-1----:R-:W2:Y:S02]  /*73e0*/  @!P3 LDC R24, c[0x0][0x9a0] ;  /* 0x00026800ff18bb82 */ /* 0x002ea40000000800 */
.L_x_85:
[----:B-----5:R-:W-:Y:S01]  /*73f0*/  FSETP.NEU.AND P3, PT, R27, RZ, PT ;  /* 0x000000ff1b00720b */ /* 0x020fe20003f6d000 */
[----:B------:R-:W-:Y:S01]  /*7400*/  BSSY B1, `(.L_x_86) ;  /* 0x0000039000017945 */ /* 0x000fe20003800000 */
[----:B------:R-:W-:Y:S01]  /*7410*/  SEL R4, RZ, 0xffffffff, P2 ;  /* 0xffffffffff047807 */ /* 0x000fe20001000000 */
[----:B------:R-:W-:Y:S01]  /*7420*/  IMAD.MOV.U32 R74, RZ, RZ, 0x1 ;  /* 0x00000001ff4a7424 */ /* 0x000fe200078e00ff */
[----:B------:R-:W-:Y:S01]  /*7430*/  @P1 LOP3.LUT P2, RZ, R61, 0xff, RZ, 0xc0, !PT ;  /* 0x000000ff3dff1812 */ /* 0x000fe2000784c0ff */
[----:B------:R-:W-:Y:S01]  /*7440*/  IMAD.IADD R25, R23, 0x1, R2 ;  /* 0x0000000117197824 */ /* 0x000fe200078e0202 */
[----:B------:R-:W-:Y:S01]  /*7450*/  @P1 SEL R0, RZ, 0xffffffff, P3 ;  /* 0xffffffffff001807 */ /* 0x000fe20001800000 */
[----:B------:R-:W-:Y:S01]  /*7460*/  IMAD R71, R59, -0x10, R67 ;  /* 0xfffffff03b477824 */ /* 0x000fe200078e0243 */
[----:B------:R-:W-:Y:S01]  /*7470*/  LOP3.LUT R57, R57, 0x1, RZ, 0x3c, !PT ;  /* 0x0000000139397812 */ /* 0x000fe200078e3cff */
[----:B------:R-:W-:Y:S01]  /*7480*/  IMAD.MOV.U32 R73, RZ, RZ, RZ ;  /* 0x000000ffff497224 */ /* 0x000fe200078e00ff */
[----:B------:R-:W-:Y:S02]  /*7490*/  @P0 SEL R0, R4, R0, !P2 ;  /* 0x0000000004000207 */ /* 0x000fe40005000000 */
[----:B------:R-:W-:Y:S02]  /*74a0*/  CS2R R38, SRZ ;  /* 0x0000000000267805 */ /* 0x000fe4000001ff00 */
[----:B------:R-:W-:Y:S02]  /*74b0*/  LEA R72, R22, UR50, 0x3 ;  /* 0x0000003216487c11 */ /* 0x000fe4000f8e18ff */
[----:B------:R-:W-:Y:S02]  /*74c0*/  CS2R R36, SRZ ;  /* 0x0000000000247805 */ /* 0x000fe4000001ff00 */
[----:B------:R-:W-:Y:S02]  /*74d0*/  @P1 LOP3.LUT R0, R0, 0x1, RZ, 0xc0, !PT ;  /* 0x0000000100001812 */ /* 0x000fe400078ec0ff */
[----:B------:R-:W-:Y:S02]  /*74e0*/  CS2R R34, SRZ ;  /* 0x0000000000227805 */ /* 0x000fe4000001ff00 */
[----:B------:R-:W-:Y:S02]  /*74f0*/  PLOP3.LUT P2, PT, PT, PT, UP1, 0x80, 0x8 ;  /* 0x000000000008781c */ /* 0x000fe40003f4f018 */
[----:B------:R-:W-:Y:S02]  /*7500*/  CS2R R32, SRZ ;  /* 0x0000000000207805 */ /* 0x000fe4000001ff00 */
[----:B------:R-:W-:Y:S02]  /*7510*/  ISETP.NE.U32.OR P5, PT, R0, 0x1, !P1 ;  /* 0x000000010000780c */ /* 0x000fe40004fa5470 */
[----:B------:R-:W-:Y:S02]  /*7520*/  CS2R R42, SRZ ;  /* 0x00000000002a7805 */ /* 0x000fe4000001ff00 */
[----:B------:R-:W-:Y:S02]  /*7530*/  LOP3.LUT P4, R68, R61, 0xff, RZ, 0xc0, !PT ;  /* 0x000000ff3d447812 */ /* 0x000fe4000788c0ff */
[----:B------:R-:W-:Y:S02]  /*7540*/  CS2R R40, SRZ ;  /* 0x0000000000287805 */ /* 0x000fe4000001ff00 */
[----:B------:R-:W-:Y:S02]  /*7550*/  SEL R3, RZ, 0xffffffff, P3 ;  /* 0xffffffffff037807 */ /* 0x000fe40001800000 */
[----:B------:R-:W-:Y:S02]  /*7560*/  CS2R R46, SRZ ;  /* 0x00000000002e7805 */ /* 0x000fe4000001ff00 */
[----:B------:R-:W-:Y:S02]  /*7570*/  P2R R70, PR, RZ, 0x20 ;  /* 0x00000020ff467803 */ /* 0x000fe40000000000 */
[----:B------:R-:W-:Y:S02]  /*7580*/  CS2R R44, SRZ ;  /* 0x00000000002c7805 */ /* 0x000fe4000001ff00 */
[----:B------:R-:W-:Y:S02]  /*7590*/  @P2 SEL R3, R4, R3, !P4 ;  /* 0x0000000304032207 */ /* 0x000fe40006000000 */
[----:B------:R-:W-:Y:S02]  /*75a0*/  @P5 SHF.L.U32 R0, R57, 0x1f, RZ ;  /* 0x0000001f39005819 */ /* 0x000fe400000006ff */
[----:B------:R-:W-:Y:S02]  /*75b0*/  LOP3.LUT R3, R3, 0x1, RZ, 0xc0, !PT ;  /* 0x0000000103037812 */ /* 0x000fe400078ec0ff */
[----:B------:R1:W3:Y:S02]  /*75c0*/  @P5 SYNCS.PHASECHK.TRANS64.TRYWAIT P1, [UR50+0x80], R0 ;  /* 0x00008000ff0055a7 */ /* 0x0002e40008021132 */
[----:B------:R-:W-:Y:S04]  /*75d0*/  ISETP.NE.U32.AND P2, PT, R3, 0x1, PT ;  /* 0x000000010300780c */ /* 0x000fe80003f45070 */
[----:B------:R-:W-:Y:S02]  /*75e0*/  P2R R75, PR, RZ, 0x4 ;  /* 0x00000004ff4b7803 */ /* 0x000fe40000000000 */
[----:B-1----:R-:W-:Y:S04]  /*75f0*/  SHF.L.U32 R0, R56, 0x1f, RZ ;  /* 0x0000001f38007819 */ /* 0x002fe800000006ff */
[----:B------:R1:W4:Y:S01]  /*7600*/  SYNCS.PHASECHK.TRANS64.TRYWAIT P0, [R72+URZ+0xe0], R0 ;  /* 0x0000e000480075a7 */ /* 0x00032200080011ff */
[----:B---3--:R-:W-:Y:S01]  /*7610*/  @P5 SEL R74, RZ, 0x1, !P1 ;  /* 0x00000001ff4a5807 */ /* 0x008fe20004800000 */
[----:B-1----:R-:W-:Y:S06]  /*7620*/  @!P5 BRA `(.L_x_87) ;  /* 0x000000000058d947 */ /* 0x002fec0003800000 */
[----:B------:R-:W-:Y:S01]  /*7630*/  IMAD.MOV.U32 R39, RZ, RZ, RZ ;  /* 0x000000ffff277224 */ /* 0x000fe200078e00ff */
[----:B------:R-:W-:Y:S01]  /*7640*/  ISETP.NE.AND P1, PT, R74, RZ, PT ;  /* 0x000000ff4a00720c */ /* 0x000fe20003f25270 */
[----:B------:R-:W-:Y:S01]  /*7650*/  BSSY B0, `(.L_x_88) ;  /* 0x000000c000007945 */ /* 0x000fe20003800000 */
[----:B------:R-:W-:Y:S02]  /*7660*/  CS2R R46, SRZ ;  /* 0x00000000002e7805 */ /* 0x000fe4000001ff00 */
[----:B------:R-:W-:Y:S02]  /*7670*/  CS2R R44, SRZ ;  /* 0x00000000002c7805 */ /* 0x000fe4000001ff00 */
[----:B------:R-:W-:Y:S02]  /*7680*/  CS2R R42, SRZ ;  /* 0x00000000002a7805 */ /* 0x000fe4000001ff00 */
[----:B------:R-:W-:Y:S02]  /*7690*/  CS2R R40, SRZ ;  /* 0x0000000000287805 */ /* 0x000fe4000001ff00 */
[----:B------:R-:W-:Y:S02]  /*76a0*/  CS2R R34, SRZ ;  /* 0x0000000000227805 */ /* 0x000fe4000001ff00 */
[----:B------:R-:W-:Y:S02]  /*76b0*/  CS2R R32, SRZ ;  /* 0x0000000000207805 */ /* 0x000fe4000001ff00 */
[----:B------:R-:W-:Y:S01]  /*76c0*/  CS2R R36, SRZ ;  /* 0x0000000000247805 */ /* 0x000fe2000001ff00 */
[----:B------:R-:W-:Y:S06]  /*76d0*/  @P1 BRA `(.L_x_89) ;  /* 0x00000000000c1947 */ /* 0x000fec0003800000 */
[----:B------:R-:W-:Y:S04]  /*76e0*/  SHF.L.U32 R3, R57, 0x1f, RZ ;  /* 0x0000001f39037819 */ /* 0x000fe800000006ff */
[----:B------:R-:W1:Y:S02]  /*76f0*/  SYNCS.PHASECHK.TRANS64.TRYWAIT P1, [UR50+0x80], R3 ;  /* 0x00008003ff0075a7 */ /* 0x000e640008021132 */
[----:B-1----:R-:W-:Y:S05]  /*7700*/  @!P1 BRA `(.L_x_90) ;  /* 0x00000030005c9947 */ /* 0x002fea0003800000 */
.L_x_89:
[----:B------:R-:W-:Y:S05]  /*7710*/  BSYNC B0 ;  /* 0x0000000000007941 */ /* 0x000fea0003800000 */
.L_x_88:
[----:B------:R-:W-:Y:S01]  /*7720*/  ISETP.NE.AND P1, PT, R75, RZ, PT ;  /* 0x000000ff4b00720c */ /* 0x000fe20003f25270 */
[----:B------:R-:W-:Y:S11]  /*7730*/  HFMA2 R73, -RZ, RZ, 0, 5.9604644775390625e-08 ;  /* 0x00000001ff497431 */ /* 0x000ff600000001ff */
[----:B------:R-:W-:Y:S01]  /*7740*/  @!UPT UIADD3 URZ, UPT, UPT, URZ, URZ, URZ ;  /* 0x000000fffffff290 */ /* 0x000fe2000fffe0ff */
[----:B------:R3:W1:Y:S04]  /*7750*/  @P1 LDS.128 R44, [R58] ;  /* 0x000000003a2c1984 */ /* 0x0006680000000c00 */
[----:B------:R3:W1:Y:S04]  /*7760*/  @P1 LDS.128 R40, [R67+0x10] ;  /* 0x0000100043281984 */ /* 0x0006680000000c00 */
[----:B------:R3:W1:Y:S04]  /*7770*/  @P1 LDS.128 R32, [R66+0x20] ;  /* 0x0000200042201984 */ /* 0x0006680000000c00 */
[----:B------:R3:W1:Y:S02]  /*7780*/  @P1 LDS.128 R36, [R71+0x30] ;  /* 0x0000300047241984 */ /* 0x0006640000000c00 */
.L_x_87:
[----:B------:R-:W-:Y:S05]  /*7790*/  BSYNC B1 ;  /* 0x0000000000017941 */ /* 0x000fea0003800000 */
.L_x_86:
[----:B-1----:R-:W-:Y:S04]  /*77a0*/  SHF.R.U32.HI R2, RZ, 0x15, R25 ;  /* 0x00000015ff027819 */ /* 0x002fe80000011619 */
[----:B------:R-:W-:Y:S01]  /*77b0*/  LOP3.LUT P1, RZ, R2, 0x3, R62, 0x48, !PT ;  /* 0x0000000302ff7812 */ /* 0x000fe2000782483e */
[----:B------:R-:W-:Y:S01]  /*77c0*/  @!UPT UIADD3 URZ, UPT, UPT, URZ, URZ, URZ ;  /* 0x000000fffffff290 */ /* 0x000fe2000fffe0ff */
[----:B----4-:R-:W-:Y:S11]  /*77d0*/  @P0 BRA `(.L_x_91) ;  /* 0x0000000000080947 */ /* 0x010ff60003800000 */
[----:B------:R-:W1:Y:S02]  /*77e0*/  SYNCS.PHASECHK.TRANS64.TRYWAIT P0, [R72+URZ+0xe0], R0 ;  /* 0x0000e000480075a7 */ /* 0x000e6400080011ff */
[----:B-1----:R-:W-:Y:S05]  /*77f0*/  @!P0 BRA `(.L_x_92) ;  /* 0x0000003000388947 */ /* 0x002fea0003800000 */
.L_x_91:
[----:B------:R-:W-:Y:S05]  /*7800*/  @!P1 BRA `(.L_x_93) ;  /* 0x0000000000409947 */ /* 0x000fea0003800000 */
[----:B------:R-:W4:Y:S01]  /*7810*/  LDCU.64 UR8, c[0x4][0x70] ;  /* 0x01000e00ff0877ac */ /* 0x000f220008000a00 */
[----:B------:R-:W-:Y:S01]  /*7820*/  MOV R3, 0x0 ;  /* 0x0000000000037802 */ /* 0x000fe20000000f00 */
[----:B------:R-:W-:Y:S02]  /*7830*/  HFMA2 R12, -RZ, RZ, 0, 5.9604644775390625e-08 ;  /* 0x00000001ff0c7431 */ /* 0x000fe400000001ff */
[----:B------:R-:W-:Y:S02]  /*7840*/  IMAD.MOV.U32 R8, RZ, RZ, 0x192 ;  /* 0x00000192ff087424 */ /* 0x000fe400078e00ff */
[----:B------:R-:W-:Y:S01]  /*7850*/  IMAD.MOV.U32 R13, RZ, RZ, RZ ;  /* 0x000000ffff0d7224 */ /* 0x000fe200078e00ff */
[----:B------:R-:W5:Y:S01]  /*7860*/  LDCU.64 UR6, c[0x4][0x78] ;  /* 0x01000f00ff0677ac */ /* 0x000f620008000a00 */
[----:B------:R-:W1:Y:S01]  /*7870*/  LDC.64 R2, c[0x4][R3] ;  /* 0x0100000003027b82 */ /* 0x000e620000000a00 */
[----:B------:R-:W2:Y:S01]  /*7880*/  LDCU.64 UR4, c[0x4][0x10] ;  /* 0x01000200ff0477ac */ /* 0x000ea20008000a00 */
[----:B----4-:R-:W-:Y:S01]  /*7890*/  MOV R5, UR9 ;  /* 0x0000000900057c02 */ /* 0x010fe20008000f00 */
[----:B------:R-:W-:Y:S01]  /*78a0*/  IMAD.U32 R4, RZ, RZ, UR8 ;  /* 0x00000008ff047e24 */ /* 0x000fe2000f8e00ff */
[----:B-----5:R-:W-:Y:S01]  /*78b0*/  MOV R7, UR7 ;  /* 0x0000000700077c02 */ /* 0x020fe20008000f00 */
[----:B------:R-:W-:Y:S01]  /*78c0*/  IMAD.U32 R6, RZ, RZ, UR6 ;  /* 0x00000006ff067e24 */ /* 0x000fe2000f8e00ff */
[----:B--2---:R-:W-:Y:S01]  /*78d0*/  MOV R11, UR5 ;  /* 0x00000005000b7c02 */ /* 0x004fe20008000f00 */
[----:B------:R-:W-:Y:S02]  /*78e0*/  IMAD.U32 R10, RZ, RZ, UR4 ;  /* 0x00000004ff0a7e24 */ /* 0x000fe4000f8e00ff */
[----:B------:R-:W-:Y:S07]  /*78f0*/  LEPC R20, `(.L_x_93) ;  /* 0x000000001014794e */ /* 0x000fee0000000000 */
[----:B-1-3--:R-:W-:Y:S05]  /*7900*/  CALL.ABS.NOINC R2 ;  /* 0x0000000002007343 */ /* 0x00afea0003c00000 */
.L_x_93:
[----:B------:R-:W-:Y:S01]  /*7910*/  LOP3.LUT R20, R44, 0xffffe000, RZ, 0xc0, !PT ;  /* 0xffffe0002c147812 */ /* 0x000fe200078ec0ff */
[----:B------:R-:W-:Y:S05]  /*7920*/  WARPSYNC.ALL ;  /* 0x0000000000007948 */ /* 0x000fea0003800000 */
[----:B------:R-:W-:Y:S01]  /*7930*/  R2UR UR4, R25 ;  /* 0x00000000190472ca */ /* 0x000fe200000e0000 */
[----:B------:R-:W-:Y:S01]  /*7940*/  BSSY.RECONVERGENT B0, `(.L_x_94) ;  /* 0x0000058000007945 */ /* 0x000fe20003800200 */
[----:B------:R-:W-:Y:S11]  /*7950*/  ISETP.NE.AND P0, PT, R60, RZ, PT ;  /* 0x000000ff3c00720c */ /* 0x000ff60003f05270 */
[----:B------:R-:W1:Y:S02]  /*7960*/  LDTM.x16 R4, tmem[UR4] ;  /* 0x00000004000479ee */ /* 0x000e640008240000 */
[C---:B-12---:R-:W-:Y:S01]  /*7970*/  FMUL R0, R24.reuse, R4 ;  /* 0x0000000418007220 */ /* 0x046fe20000400000 */
[C---:B------:R-:W-:Y:S01]  /*7980*/  FMUL R2, R24.reuse, R5 ;  /* 0x0000000518027220 */ /* 0x040fe20000400000 */
[C---:B------:R-:W-:Y:S01]  /*7990*/  FMUL R4, R24.reuse, R8 ;  /* 0x0000000818047220 */ /* 0x040fe20000400000 */
[C---:B------:R-:W-:Y:S01]  /*79a0*/  FMUL R5, R24.reuse, R9 ;  /* 0x0000000918057220 */ /* 0x040fe20000400000 */
[C---:B------:R-:W-:Y:S01]  /*79b0*/  FMUL R8, R24.reuse, R12 ;  /* 0x0000000c18087220 */ /* 0x040fe20000400000 */
[C---:B------:R-:W-:Y:S01]  /*79c0*/  FMUL R9, R24.reuse, R13 ;  /* 0x0000000d18097220 */ /* 0x040fe20000400000 */
[C---:B------:R-:W-:Y:S01]  /*79d0*/  FMUL R12, R24.reuse, R16 ;  /* 0x00000010180c7220 */ /* 0x040fe20000400000 */
[----:B------:R-:W-:Y:S01]  /*79e0*/  LOP3.LUT R16, R45, 0xffffe000, RZ, 0xc0, !PT ;  /* 0xffffe0002d107812 */ /* 0x000fe200078ec0ff */
[----:B------:R-:W-:Y:S01]  /*79f0*/  FMUL R13, R24, R17 ;  /* 0x00000011180d7220 */ /* 0x000fe20000400000 */
[----:B------:R-:W-:Y:S01]  /*7a00*/  LOP3.LUT R17, R46, 0xffffe000, RZ, 0xc0, !PT ;  /* 0xffffe0002e117812 */ /* 0x000fe200078ec0ff */
[----:B------:R-:W-:Y:S01]  /*7a10*/  FFMA R28, R27, R20, R0 ;  /* 0x000000141b1c7223 */ /* 0x000fe20000000000 */
[----:B------:R-:W-:Y:S01]  /*7a20*/  LOP3.LUT R0, R47, 0xffffe000, RZ, 0xc0, !PT ;  /* 0xffffe0002f007812 */ /* 0x000fe200078ec0ff */
[C---:B------:R-:W-:Y:S01]  /*7a30*/  FMUL R3, R24.reuse, R6 ;  /* 0x0000000618037220 */ /* 0x040fe20000400000 */
[C---:B------:R-:W-:Y:S01]  /*7a40*/  FMUL R6, R24.reuse, R10 ;  /* 0x0000000a18067220 */ /* 0x040fe20000400000 */
[C---:B------:R-:W-:Y:S01]  /*7a50*/  FMUL R7, R24.reuse, R7 ;  /* 0x0000000718077220 */ /* 0x040fe20000400000 */
[----:B------:R-:W-:Y:S01]  /*7a60*/  F2FP.TF32.F32.PACK_B R28, R28 ;  /* 0x0000001cff1c723e */ /* 0x000fe200024050ff */
[C---:B------:R-:W-:Y:S01]  /*7a70*/  FMUL R10, R24.reuse, R14 ;  /* 0x0000000e180a7220 */ /* 0x040fe20000400000 */
[----:B------:R-:W-:Y:S01]  /*7a80*/  FMUL R14, R24, R18 ;  /* 0x00000012180e7220 */ /* 0x000fe20000400000 */
[----:B------:R-:W-:Y:S01]  /*7a90*/  LOP3.LUT R18, R40, 0xffffe000, RZ, 0xc0, !PT ;  /* 0xffffe00028127812 */ /* 0x000fe200078ec0ff */
[----:B------:R-:W-:Y:S01]  /*7aa0*/  FFMA R29, R27, R16, R2 ;  /* 0x000000101b1d7223 */ /* 0x000fe20000000002 */
[----:B------:R-:W-:Y:S01]  /*7ab0*/  LOP3.LUT R2, R41, 0xffffe000, RZ, 0xc0, !PT ;  /* 0xffffe00029027812 */ /* 0x000fe200078ec0ff */
[----:B------:R-:W-:Y:S01]  /*7ac0*/  FFMA R30, R27, R17, R3 ;  /* 0x000000111b1e7223 */ /* 0x000fe20000000003 */
[----:B------:R-:W-:Y:S01]  /*7ad0*/  LOP3.LUT R3, R43, 0xffffe000, RZ, 0xc0, !PT ;  /* 0xffffe0002b037812 */ /* 0x000fe200078ec0ff */
[C---:B------:R-:W-:Y:S01]  /*7ae0*/  FFMA R31, R27.reuse, R0, R7 ;  /* 0x000000001b1f7223 */ /* 0x040fe20000000007 */
[----:B------:R-:W-:Y:S01]  /*7af0*/  LOP3.LUT R0, R42, 0xffffe000, RZ, 0xc0, !PT ;  /* 0xffffe0002a007812 */ /* 0x000fe200078ec0ff */
[C---:B------:R-:W-:Y:S01]  /*7b00*/  FFMA R4, R27.reuse, R18, R4 ;  /* 0x000000121b047223 */ /* 0x040fe20000000004 */
[----:B------:R-:W-:Y:S01]  /*7b10*/  F2FP.TF32.F32.PACK_B R29, R29 ;  /* 0x0000001dff1d723e */ /* 0x000fe200024050ff */
[C---:B------:R-:W-:Y:S01]  /*7b20*/  FFMA R5, R27.reuse, R2, R5 ;  /* 0x000000021b057223 */ /* 0x040fe20000000005 */
[----:B------:R-:W-:Y:S01]  /*7b30*/  FMUL R11, R24, R11 ;  /* 0x0000000b180b7220 */ /* 0x000fe20000400000 */
[----:B------:R-:W-:Y:S01]  /*7b40*/  F2FP.TF32.F32.PACK_B R30, R30 ;  /* 0x0000001eff1e723e */ /* 0x000fe200024050ff */
[C---:B------:R-:W-:Y:S01]  /*7b50*/  FFMA R6, R27.reuse, R0, R6 ;  /* 0x000000001b067223 */ /* 0x040fe20000000006 */
[----:B------:R-:W-:Y:S01]  /*7b60*/  F2FP.TF32.F32.PACK_B R31, R31 ;  /* 0x0000001fff1f723e */ /* 0x000fe200024050ff */
[----:B------:R-:W-:Y:S01]  /*7b70*/  FFMA R7, R27, R3, R11 ;  /* 0x000000031b077223 */ /* 0x000fe2000000000b */
[----:B------:R-:W-:Y:S01]  /*7b80*/  LOP3.LUT R2, R32, 0xffffe000, RZ, 0xc0, !PT ;  /* 0xffffe00020027812 */ /* 0x000fe200078ec0ff */
[----:B------:R-:W-:Y:S01]  /*7b90*/  FMUL R15, R24, R15 ;  /* 0x0000000f180f7220 */ /* 0x000fe20000400000 */
[----:B------:R-:W-:Y:S01]  /*7ba0*/  LOP3.LUT R16, R33, 0xffffe000, RZ, 0xc0, !PT ;  /* 0xffffe00021107812 */ /* 0x000fe200078ec0ff */
[----:B------:R1:W-:Y:S01]  /*7bb0*/  STS.128 [R58], R28 ;  /* 0x0000001c3a007388 */ /* 0x0003e20000000c00 */
[----:B------:R-:W-:Y:S01]  /*7bc0*/  LOP3.LUT R0, R34, 0xffffe000, RZ, 0xc0, !PT ;  /* 0xffffe00022007812 */ /* 0x000fe200078ec0ff */
[----:B------:R-:W-:Y:S01]  /*7bd0*/  FFMA R8, R27, R2, R8 ;  /* 0x000000021b087223 */ /* 0x000fe20000000008 */
[----:B------:R-:W-:Y:S01]  /*7be0*/  LOP3.LUT R2, R35, 0xffffe000, RZ, 0xc0, !PT ;  /* 0xffffe00023027812 */ /* 0x000fe200078ec0ff */
[C---:B------:R-:W-:Y:S01]  /*7bf0*/  FFMA R9, R27.reuse, R16, R9 ;  /* 0x000000101b097223 */ /* 0x040fe20000000009 */
[----:B------:R-:W-:Y:S01]  /*7c00*/  F2FP.TF32.F32.PACK_B R4, R4 ;  /* 0x00000004ff04723e */ /* 0x000fe200024050ff */
[C---:B------:R-:W-:Y:S01]  /*7c10*/  FFMA R10, R27.reuse, R0, R10 ;  /* 0x000000001b0a7223 */ /* 0x040fe2000000000a */
[----:B------:R-:W-:Y:S01]  /*7c20*/  F2FP.TF32.F32.PACK_B R5, R5 ;  /* 0x00000005ff05723e */ /* 0x000fe200024050ff */
[----:B------:R-:W-:Y:S01]  /*7c30*/  FFMA R11, R27, R2, R15 ;  /* 0x000000021b0b7223 */ /* 0x000fe2000000000f */
[----:B------:R-:W-:Y:S01]  /*7c40*/  F2FP.TF32.F32.PACK_B R6, R6 ;  /* 0x00000006ff06723e */ /* 0x000fe200024050ff */
[----:B------:R-:W-:Y:S01]  /*7c50*/  FMUL R19, R24, R19 ;  /* 0x0000001318137220 */ /* 0x000fe20000400000 */
[----:B------:R-:W-:Y:S02]  /*7c60*/  F2FP.TF32.F32.PACK_B R7, R7 ;  /* 0x00000007ff07723e */ /* 0x000fe400024050ff */
[----:B------:R-:W-:Y:S02]  /*7c70*/  LOP3.LUT R3, R36, 0xffffe000, RZ, 0xc0, !PT ;  /* 0xffffe00024037812 */ /* 0x000fe400078ec0ff */
[----:B------:R-:W-:Y:S01]  /*7c80*/  LOP3.LUT R0, R37, 0xffffe000, RZ, 0xc0, !PT ;  /* 0xffffe00025007812 */ /* 0x000fe200078ec0ff */
[----:B------:R1:W-:Y:S01]  /*7c90*/  STS.128 [R67+0x10], R4 ;  /* 0x0000100443007388 */ /* 0x0003e20000000c00 */
        /* <DEDUP_REMOVED lines=8> */
[----:B------:R-:W-:Y:S02]  /*7d20*/  F2FP.TF32.F32.PACK_B R10, R10 ;  /* 0x0000000aff0a723e */ /* 0x000fe400024050ff */
[----:B------:R-:W-:Y:S02]  /*7d30*/  F2FP.TF32.F32.PACK_B R11, R11 ;  /* 0x0000000bff0b723e */ /* 0x000fe400024050ff */
[----:B------:R-:W-:Y:S02]  /*7d40*/  F2FP.TF32.F32.PACK_B R12, R12 ;  /* 0x0000000cff0c723e */ /* 0x000fe400024050ff */
[----:B------:R-:W-:Y:S01]  /*7d50*/  F2FP.TF32.F32.PACK_B R13, R13 ;  /* 0x0000000dff0d723e */ /* 0x000fe200024050ff */
[----:B------:R1:W-:Y:S01]  /*7d60*/  STS.128 [R66+0x20], R8 ;  /* 0x0000200842007388 */ /* 0x0003e20000000c00 */
[----:B------:R-:W-:Y:S02]  /*7d70*/  F2FP.TF32.F32.PACK_B R14, R14 ;  /* 0x0000000eff0e723e */ /* 0x000fe400024050ff */
[----:B------:R-:W-:Y:S05]  /*7d80*/  F2FP.TF32.F32.PACK_B R15, R15 ;  /* 0x0000000fff0f723e */ /* 0x000fea00024050ff */
[----:B------:R1:W-:Y:S01]  /*7d90*/  STS.128 [R71+0x30], R12 ;  /* 0x0000300c47007388 */ /* 0x0003e20000000c00 */
[----:B------:R-:W-:Y:S01]  /*7da0*/  @!PT LDS RZ, [RZ] ;  /* 0x00000000fffff984 */ /* 0x000fe20000000800 */
[----:B------:R-:W-:Y:S01]  /*7db0*/  @!PT LDS RZ, [RZ] ;  /* 0x00000000fffff984 */ /* 0x000fe20000000800 */
[----:B------:R-:W-:Y:S01]  /*7dc0*/  @!PT LDS RZ, [RZ] ;  /* 0x00000000fffff984 */ /* 0x000fe20000000800 */
[----:B------:R-:W-:Y:S01]  /*7dd0*/  @!PT LDS RZ, [RZ] ;  /* 0x00000000fffff984 */ /* 0x000fe20000000800 */
[----:B------:R2:W-:Y:S07]  /*7de0*/  MEMBAR.ALL.CTA ;  /* 0x0000000000007992 */ /* 0x0005ee0000008000 */
[----:B--2---:R-:W2:Y:S02]  /*7df0*/  FENCE.VIEW.ASYNC.S ;  /* 0x00000000000073c6 */ /* 0x004ea40000000000 */
[----:B--2---:R-:W-:Y:S06]  /*7e00*/  BAR.SYNC.DEFER_BLOCKING 0x1, 0x80 ;  /* 0x0042000000007b1d */ /* 0x004fec0000010000 */
[----:B------:R-:W-:Y:S05]  /*7e10*/  @P0 BRA `(.L_x_95) ;  /* 0x0000000000280947 */ /* 0x000fea0003800000 */
[----:B------:R-:W2:Y:S01]  /*7e20*/  LDCU.64 UR6, c[0x0][0x348] ;  /* 0x00006900ff0677ac */ /* 0x000ea20008000a00 */
[----:B------:R-:W-:Y:S01]  /*7e30*/  UIADD3 UR4, UPT, UPT, UR50, 0x200, URZ ;  /* 0x0000020032047890 */ /* 0x000fe2000fffe0ff */
[----:B------:R-:W-:Y:S05]  /*7e40*/  UMOV UR41, UR52 ;  /* 0x0000003400297c82 */ /* 0x000fea0008000000 */
[----:B------:R-:W-:Y:S04]  /*7e50*/  MOV R52, UR4 ;  /* 0x0000000400347c02 */ /* 0x000fe80008000f00 */
[----:B------:R-:W-:Y:S01]  /*7e60*/  R2UR UR40, R52 ;  /* 0x00000000342872ca */ /* 0x000fe200000e0000 */
[----:B--2---:R-:W-:Y:S04]  /*7e70*/  UIADD3 UR4, UP0, UPT, UR6, 0x780, URZ ;  /* 0x0000078006047890 */ /* 0x004fe8000ff1e0ff */
[----:B------:R-:W-:Y:S09]  /*7e80*/  UIADD3.X UR5, UPT, UPT, URZ, UR7, URZ, UP0, !UPT ;  /* 0x00000007ff057290 */ /* 0x000ff200087fe4ff */
[----:B------:R2:W-:Y:S01]  /*7e90*/  UTMASTG.5D [UR40], [UR4] ;  /* 0x00000028040073b5 */ /* 0x0005e20008020000 */
[----:B------:R0:W-:Y:S01]  /*7ea0*/  UTMACMDFLUSH ;  /* 0x00000000000079b7 */ /* 0x0001e20000000000 */
[----:B--2---:R-:W-:Y:S04]  /*7eb0*/  DEPBAR.LE SB0, 0x1 ;  /* 0x000080400000791a */ /* 0x004fe80000000000 */
.L_x_95:
[----:B------:R-:W-:Y:S05]  /*7ec0*/  BSYNC.RECONVERGENT B0 ;  /* 0x0000000000007941 */ /* 0x000fea0003800200 */
.L_x_94:
[----:B------:R-:W-:Y:S01]  /*7ed0*/  BAR.SYNC.DEFER_BLOCKING 0x1, 0x80 ;  /* 0x0042000000007b1d */ /* 0x000fe20000010000 */
[----:B------:R-:W-:Y:S01]  /*7ee0*/  ISETP.NE.AND P1, PT, R70, RZ, PT ;  /* 0x000000ff4600720c */ /* 0x000fe20003f25270 */
[----:B------:R-:W-:Y:S01]  /*7ef0*/  UISETP.NE.AND UP0, UPT, UR54, URZ, UPT ;  /* 0x000000ff3600728c */ /* 0x000fe2000bf05270 */
[----:B------:R-:W-:Y:S11]  /*7f00*/  LEA R2, R73, UR50, 0x3 ;  /* 0x0000003249027c11 */ /* 0x000ff6000f8e18ff */
[----:B-1----:R-:W-:Y:S01]  /*7f10*/  @P1 SHF.L.U32 R4, R57, 0x1f, RZ ;  /* 0x0000001f39041819 */ /* 0x002fe200000006ff */
[----:B------:R-:W-:Y:S06]  /*7f20*/  BRA.U !UP0, `(.L_x_96) ;  /* 0x0000000108247547 */ /* 0x000fec000b800000 */
[----:B------:R-:W1:Y:S01]  /*7f30*/  S2R R0, SR_CgaCtaId ;  /* 0x0000000000007919 */ /* 0x000e620000008800 */
[----:B------:R-:W-:Y:S01]  /*7f40*/  IMAD.U32 R3, RZ, RZ, UR51 ;  /* 0x00000033ff037e24 */ /* 0x000fe2000f8e00ff */
[----:B------:R-:W-:Y:S04]  /*7f50*/  UIADD3 UR4, UPT, UPT, UR51, 0x1, URZ ;  /* 0x0000000133047890 */ /* 0x000fe8000fffe0ff */
[----:B------:R-:W-:Y:S01]  /*7f60*/  @P1 LEA R3, R3, UR50, 0x3 ;  /* 0x0000003203031c11 */ /* 0x000fe2000f8e18ff */
[----:B------:R-:W-:Y:S04]  /*7f70*/  UISETP.NE.AND UP0, UPT, UR4, 0x4, UPT ;  /* 0x000000040400788c */ /* 0x000fe8000bf05270 */
[----:B------:R-:W-:Y:S01]  /*7f80*/  @P1 VIADD R3, R3, 0xa0 ;  /* 0x000000a003031836 */ /* 0x000fe20000000000 */
[----:B------:R-:W-:Y:S04]  /*7f90*/  USEL UR51, UR4, URZ, UP0 ;  /* 0x000000ff04337287 */ /* 0x000fe80008000000 */
[----:B-1----:R-:W-:Y:S04]  /*7fa0*/  @P1 PRMT R0, R0, 0x654, R3 ;  /* 0x0000065400001816 */ /* 0x002fe80000000003 */
[----:B------:R1:W-:Y:S04]  /*7fb0*/  @P1 SYNCS.ARRIVE.TRANS64.RED.A1T0 RZ, [R0+URZ], RZ ;  /* 0x000000ff00ff19a7 */ /* 0x0003e800081004ff */
.L_x_96:
[----:B------:R-:W2:Y:S01]  /*7fc0*/  @P1 SYNCS.PHASECHK.TRANS64.TRYWAIT P0, [R2+URZ+0x80], R4 ;  /* 0x00008004020015a7 */ /* 0x000ea200080011ff */
[----:B------:R-:W-:Y:S01]  /*7fd0*/  BSSY B1, `(.L_x_97) ;  /* 0x0000016000017945 */ /* 0x000fe20003800000 */
[----:B--2---:R-:W-:Y:S03]  /*7fe0*/  @P1 SEL R74, RZ, 0x1, !P0 ;  /* 0x00000001ff4a1807 */ /* 0x004fe60004000000 */
[----:B------:R-:W-:Y:S05]  /*7ff0*/  @!P1 BRA `(.L_x_98) ;  /* 0x00000000004c9947 */ /* 0x000fea0003800000 */
[----:B------:R-:W-:Y:S01]  /*8000*/  ISETP.NE.AND P0, PT, R74, RZ, PT ;  /* 0x000000ff4a00720c */ /* 0x000fe20003f05270 */
[----:B------:R-:W-:Y:S01]  /*8010*/  BSSY B0, `(.L_x_99) ;  /* 0x000000b000007945 */ /* 0x000fe20003800000 */
[----:B------:R-:W-:Y:S11]  /*8020*/  ISETP.NE.AND P1, PT, R75, RZ, PT ;  /* 0x000000ff4b00720c */ /* 0x000ff60003f25270 */
[----:B------:R-:W-:Y:S02]  /*8030*/  @!UPT UIADD3 URZ, UPT, UPT, URZ, URZ, URZ ;  /* 0x000000fffffff290 */ /* 0x000fe4000fffe0ff */
[C---:B------:R-:W-:Y:S01]  /*8040*/  @P1 IMAD R6, R73.reuse, 0x2000, R58 ;  /* 0x0000200049061824 */ /* 0x040fe200078e023a */
[C---:B------:R-:W-:Y:S01]  /*8050*/  @P1 LEA R4, R73.reuse, R66, 0xd ;  /* 0x0000004249041211 */ /* 0x040fe200078e68ff */
[C---:B------:R-:W-:Y:S02]  /*8060*/  @P1 IMAD R5, R73.reuse, 0x2000, R67 ;  /* 0x0000200049051824 */ /* 0x040fe400078e0243 */
[----:B------:R-:W-:Y:S01]  /*8070*/  @P1 IMAD R3, R73, 0x2000, R71 ;  /* 0x0000200049031824 */ /* 0x000fe200078e0247 */
[----:B------:R-:W-:Y:S06]  /*8080*/  @P0 BRA `(.L_x_100) ;  /* 0x00000000000c0947 */ /* 0x000fec0003800000 */
[----:B-1----:R-:W-:Y:S04]  /*8090*/  SHF.L.U32 R0, R57, 0x1f, RZ ;  /* 0x0000001f39007819 */ /* 0x002fe800000006ff */
[----:B------:R-:W1:Y:S02]  /*80a0*/  SYNCS.PHASECHK.TRANS64.TRYWAIT P0, [R2+URZ+0x80], R0 ;  /* 0x00008000020075a7 */ /* 0x000e6400080011ff */
[----:B-1----:R-:W-:Y:S05]  /*80b0*/  @!P0 BRA `(.L_x_101) ;  /* 0x00000028001c8947 */ /* 0x002fea0003800000 */
.L_x_100:
[----:B------:R-:W-:Y:S05]  /*80c0*/  BSYNC B0 ;  /* 0x0000000000007941 */ /* 0x000fea0003800000 */
.L_x_99:
[----:B------:R-:W-:Y:S02]  /*80d0*/  ISETP.NE.AND P0, PT, R75, RZ, PT ;  /* 0x000000ff4b00720c */ /* 0x000fe40003f05270 */
[----:B------:R-:W-:Y:S11]  /*80e0*/  IADD3 R73, PT, PT, R73, 0x1, RZ ;  /* 0x0000000149497810 */ /* 0x000ff60007ffe0ff */
[----:B------:R2:W4:Y:S04]  /*80f0*/  @P0 LDS.128 R44, [R6] ;  /* 0x00000000062c0984 */ /* 0x0005280000000c00 */
[----:B------:R2:W1:Y:S04]  /*8100*/  @P0 LDS.128 R40, [R5+0x10] ;  /* 0x0000100005280984 */ /* 0x0004680000000c00 */
[----:B------:R2:W1:Y:S04]  /*8110*/  @P0 LDS.128 R32, [R4+0x20] ;  /* 0x0000200004200984 */ /* 0x0004680000000c00 */
[----:B------:R2:W1:Y:S02]  /*8120*/  @P0 LDS.128 R36, [R3+0x30] ;  /* 0x0000300003240984 */ /* 0x0004640000000c00 */
.L_x_98:
[----:B------:R-:W-:Y:S05]  /*8130*/  BSYNC B1 ;  /* 0x0000000000017941 */ /* 0x000fea0003800000 */
.L_x_97:
[----:B-1----:R-:W-:Y:S05]  /*8140*/  VIADD R0, R25, 0x10 ;  /* 0x0000001019007836 */ /* 0x002fea0000000000 */
[----:B------:R-:W-:Y:S04]  /*8150*/  SHF.R.U32.HI R0, RZ, 0x15, R0 ;  /* 0x00000015ff007819 */ /* 0x000fe80000011600 */
[----:B------:R-:W-:Y:S11]  /*8160*/  LOP3.LUT P0, RZ, R0, 0x3, R62, 0x48, !PT ;  /* 0x0000000300ff7812 */ /* 0x000ff6000780483e */
[----:B------:R-:W-:Y:S02]  /*8170*/  @!UPT UIADD3 URZ, UPT, UPT, URZ, URZ, URZ ;  /* 0x000000fffffff290 */ /* 0x000fe4000fffe0ff */
[----:B------:R-:W-:Y:S05]  /*8180*/  @!P0 BRA `(.L_x_102) ;  /* 0x0000000000408947 */ /* 0x000fea0003800000 */
[----:B------:R-:W1:Y:S01]  /*8190*/  LDCU.64 UR8, c[0x4][0x70] ;  /* 0x01000e00ff0877ac */ /* 0x000e620008000a00 */
[----:B--2---:R-:W-:Y:S01]  /*81a0*/  MOV R3, 0x0 ;  /* 0x0000000000037802 */ /* 0x004fe20000000f00 */
[----:B------:R-:W-:Y:S02]  /*81b0*/  HFMA2 R12, -RZ, RZ, 0, 5.9604644775390625e-08 ;  /* 0x00000001ff0c7431 */ /* 0x000fe400000001ff */
[----:B------:R-:W-:Y:S02]  /*81c0*/  IMAD.MOV.U32 R8, RZ, RZ, 0x192 ;  /* 0x00000192ff087424 */ /* 0x000fe400078e00ff */
[----:B------:R-:W-:Y:S01]  /*81d0*/  IMAD.MOV.U32 R13, RZ, RZ, RZ ;  /* 0x000000ffff0d7224 */ /* 0x000fe200078e00ff */
[----:B------:R-:W2:Y:S01]  /*81e0*/  LDCU.64 UR6, c[0x4][0x78] ;  /* 0x01000f00ff0677ac */ /* 0x000ea20008000a00 */
[----:B------:R-:W3:Y:S01]  /*81f0*/  LDC.64 R2, c[0x4][R3] ;  /* 0x0100000003027b82 */ /* 0x000ee20000000a00 */
[----:B------:R-:W5:Y:S01]  /*8200*/  LDCU.64 UR4, c[0x4][0x10] ;  /* 0x01000200ff0477ac */ /* 0x000f620008000a00 */
[----:B-1----:R-:W-:Y:S01]  /*8210*/  MOV R5, UR9 ;  /* 0x0000000900057c02 */ /* 0x002fe20008000f00 */
[----:B------:R-:W-:Y:S01]  /*8220*/  IMAD.U32 R4, RZ, RZ, UR8 ;  /* 0x00000008ff047e24 */ /* 0x000fe2000f8e00ff */
[----:B--2---:R-:W-:Y:S01]  /*8230*/  MOV R7, UR7 ;  /* 0x0000000700077c02 */ /* 0x004fe20008000f00 */
[----:B------:R-:W-:Y:S01]  /*8240*/  IMAD.U32 R6, RZ, RZ, UR6 ;  /* 0x00000006ff067e24 */ /* 0x000fe2000f8e00ff */
[----:B-----5:R-:W-:Y:S01]  /*8250*/  MOV R11, UR5 ;  /* 0x00000005000b7c02 */ /* 0x020fe20008000f00 */
[----:B------:R-:W-:Y:S02]  /*8260*/  IMAD.U32 R10, RZ, RZ, UR4 ;  /* 0x00000004ff0a7e24 */ /* 0x000fe4000f8e00ff */
[----:B------:R-:W-:Y:S07]  /*8270*/  LEPC R20, `(.L_x_102) ;  /* 0x000000001014794e */ /* 0x000fee0000000000 */
[----:B---34-:R-:W-:Y:S05]  /*8280*/  CALL.ABS.NOINC R2 ;  /* 0x0000000002007343 */ /* 0x018fea0003c00000 */
.L_x_102:
[----:B--2-4-:R-:W-:Y:S01]  /*8290*/  LOP3.LUT R3, R44, 0xffffe000, RZ, 0xc0, !PT ;  /* 0xffffe0002c037812 */ /* 0x014fe200078ec0ff */
[----:B------:R-:W-:Y:S05]  /*82a0*/  WARPSYNC.ALL ;  /* 0x0000000000007948 */ /* 0x000fea0003800000 */
[----:B------:R-:W-:Y:S01]  /*82b0*/  R2UR UR4, R25 ;  /* 0x00000000190472ca */ /* 0x000fe200000e0000 */
[----:B------:R-:W1:Y:S01]  /*82c0*/  S2R R76, SR_CgaCtaId ;  /* 0x00000000004c7919 */ /* 0x000e620000008800 */
[----:B------:R-:W-:Y:S01]  /*82d0*/  LOP3.LUT R20, R40, 0xffffe000, RZ, 0xc0, !PT ;  /* 0xffffe00028147812 */ /* 0x000fe200078ec0ff */
[----:B------:R-:W-:Y:S01]  /*82e0*/  BSSY.RECONVERGENT B0, `(.L_x_103) ;  /* 0x000005c000007945 */ /* 0x000fe20003800200 */
[----:B------:R-:W-:Y:S02]  /*82f0*/  ISETP.NE.AND P6, PT, R70, RZ, PT ;  /* 0x000000ff4600720c */ /* 0x000fe40003fc5270 */
[----:B------:R-:W-:Y:S07]  /*8300*/  ISETP.NE.AND P0, PT, R60, RZ, PT ;  /* 0x000000ff3c00720c */ /* 0x000fee0003f05270 */
[----:B------:R-:W2:Y:S02]  /*8310*/  LDTM.x16 R4, tmem[UR4+0x10] ;  /* 0x00001004000479ee */ /* 0x000ea40008240000 */
[C---:B--2---:R-:W-:Y:S01]  /*8320*/  FMUL R0, R24.reuse, R4 ;  /* 0x0000000418007220 */ /* 0x044fe20000400000 */
[----:B------:R-:W-:Y:S01]  /*8330*/  LOP3.LUT R4, R45, 0xffffe000, RZ, 0xc0, !PT ;  /* 0xffffe0002d047812 */ /* 0x000fe200078ec0ff */
[C---:B------:R-:W-:Y:S01]  /*8340*/  FMUL R2, R24.reuse, R5 ;  /* 0x0000000518027220 */ /* 0x040fe20000400000 */
[----:B------:R-:W-:Y:S01]  /*8350*/  FMUL R5, R24, R12 ;  /* 0x0000000c18057220 */ /* 0x000fe20000400000 */
[C---:B------:R-:W-:Y:S01]  /*8360*/  FFMA R28, R27.reuse, R3, R0 ;  /* 0x000000031b1c7223 */ /* 0x040fe20000000000 */
[----:B------:R-:W-:Y:S01]  /*8370*/  LOP3.LUT R3, R46, 0xffffe000, RZ, 0xc0, !PT ;  /* 0xffffe0002e037812 */ /* 0x000fe200078ec0ff */
[----:B------:R-:W-:Y:S01]  /*8380*/  FFMA R29, R27, R4, R2 ;  /* 0x000000041b1d7223 */ /* 0x000fe20000000002 */
[----:B------:R-:W-:Y:S01]  /*8390*/  LOP3.LUT R4, R47, 0xffffe000, RZ, 0xc0, !PT ;  /* 0xffffe0002f047812 */ /* 0x000fe200078ec0ff */
[C---:B------:R-:W-:Y:S01]  /*83a0*/  FMUL R0, R24.reuse, R6 ;  /* 0x0000000618007220 */ /* 0x040fe20000400000 */
[----:B------:R-:W-:Y:S01]  /*83b0*/  F2FP.TF32.F32.PACK_B R28, R28 ;  /* 0x0000001cff1c723e */ /* 0x000fe200024050ff */
[C---:B------:R-:W-:Y:S01]  /*83c0*/  FMUL R2, R24.reuse, R7 ;  /* 0x0000000718027220 */ /* 0x040fe20000400000 */
[----:B------:R-:W-:Y:S01]  /*83d0*/  F2FP.TF32.F32.PACK_B R29, R29 ;  /* 0x0000001dff1d723e */ /* 0x000fe200024050ff */
[C---:B------:R-:W-:Y:S01]  /*83e0*/  FFMA R30, R27.reuse, R3, R0 ;  /* 0x000000031b1e7223 */ /* 0x040fe20000000000 */
[C---:B------:R-:W-:Y:S01]  /*83f0*/  FMUL R0, R24.reuse, R8 ;  /* 0x0000000818007220 */ /* 0x040fe20000400000 */
[----:B------:R-:W-:Y:S01]  /*8400*/  FFMA R31, R27, R4, R2 ;  /* 0x000000041b1f7223 */ /* 0x000fe20000000002 */
[C---:B------:R-:W-:Y:S01]  /*8410*/  FMUL R6, R24.reuse, R13 ;  /* 0x0000000d18067220 */ /* 0x040fe20000400000 */
[----:B------:R-:W-:Y:S01]  /*8420*/  LOP3.LUT R13, R41, 0xffffe000, RZ, 0xc0, !PT ;  /* 0xffffe000290d7812 */ /* 0x000fe200078ec0ff */
[C---:B------:R-:W-:Y:S01]  /*8430*/  FMUL R2, R24.reuse, R9 ;  /* 0x0000000918027220 */ /* 0x040fe20000400000 */
[----:B------:R-:W-:Y:S01]  /*8440*/  F2FP.TF32.F32.PACK_B R30, R30 ;  /* 0x0000001eff1e723e */ /* 0x000fe200024050ff */
[----:B------:R-:W-:Y:S01]  /*8450*/  FMUL R9, R24, R16 ;  /* 0x0000001018097220 */ /* 0x000fe20000400000 */
[----:B------:R-:W-:Y:S01]  /*8460*/  F2FP.TF32.F32.PACK_B R31, R31 ;  /* 0x0000001fff1f723e */ /* 0x000fe200024050ff */
[----:B------:R-:W-:Y:S01]  /*8470*/  FFMA R16, R27, R20, R0 ;  /* 0x000000141b107223 */ /* 0x000fe20000000000 */
[----:B------:R-:W-:Y:S01]  /*8480*/  LOP3.LUT R0, R42, 0xffffe000, RZ, 0xc0, !PT ;  /* 0xffffe0002a007812 */ /* 0x000fe200078ec0ff */
[C---:B------:R-:W-:Y:S01]  /*8490*/  FMUL R3, R24.reuse, R10 ;  /* 0x0000000a18037220 */ /* 0x040fe20000400000 */
[C---:B------:R-:W-:Y:S01]  /*84a0*/  FMUL R7, R24.reuse, R14 ;  /* 0x0000000e18077220 */ /* 0x040fe20000400000 */
[----:B------:R-:W-:Y:S01]  /*84b0*/  LOP3.LUT R14, R43, 0xffffe000, RZ, 0xc0, !PT ;  /* 0xffffe0002b0e7812 */ /* 0x000fe200078ec0ff */
[----:B------:R-:W-:Y:S01]  /*84c0*/  FMUL R10, R24, R17 ;  /* 0x00000011180a7220 */ /* 0x000fe20000400000 */
[----:B------:R-:W-:Y:S01]  /*84d0*/  F2FP.TF32.F32.PACK_B R16, R16 ;  /* 0x00000010ff10723e */ /* 0x000fe200024050ff */
[----:B------:R-:W-:Y:S01]  /*84e0*/  FFMA R17, R27, R13, R2 ;  /* 0x0000000d1b117223 */ /* 0x000fe20000000002 */
[----:B------:R-:W-:Y:S01]  /*84f0*/  LOP3.LUT R2, R32, 0xffffe000, RZ, 0xc0, !PT ;  /* 0xffffe00020027812 */ /* 0x000fe200078ec0ff */
[----:B------:R-:W-:Y:S01]  /*8500*/  STS.128 [R58+0x2000], R28 ;  /* 0x0020001c3a007388 */ /* 0x000fe20000000c00 */
[----:B------:R-:W-:Y:S01]  /*8510*/  LOP3.LUT R13, R39, 0xffffe000, RZ, 0xc0, !PT ;  /* 0xffffe000270d7812 */ /* 0x000fe200078ec0ff */
[C---:B------:R-:W-:Y:S01]  /*8520*/  FMUL R4, R24.reuse, R11 ;  /* 0x0000000b18047220 */ /* 0x040fe20000400000 */
[----:B------:R-:W-:Y:S01]  /*8530*/  F2FP.TF32.F32.PACK_B R17, R17 ;  /* 0x00000011ff11723e */ /* 0x000fe200024050ff */
[C---:B------:R-:W-:Y:S01]  /*8540*/  FMUL R11, R24.reuse, R18 ;  /* 0x00000012180b7220 */ /* 0x040fe20000400000 */
[----:B------:R-:W-:Y:S01]  /*8550*/  FFMA R18, R27, R0, R3 ;  /* 0x000000001b127223 */ /* 0x000fe20000000003 */
[----:B------:R-:W-:Y:S01]  /*8560*/  LOP3.LUT R0, R33, 0xffffe000, RZ, 0xc0, !PT ;  /* 0xffffe00021007812 */ /* 0x000fe200078ec0ff */
[----:B------:R-:W-:Y:S01]  /*8570*/  FMUL R12, R24, R19 ;  /* 0x00000013180c7220 */ /* 0x000fe20000400000 */
[----:B------:R-:W-:Y:S01]  /*8580*/  LOP3.LUT R3, R34, 0xffffe000, RZ, 0xc0, !PT ;  /* 0xffffe00022037812 */ /* 0x000fe200078ec0ff */
[C---:B------:R-:W-:Y:S01]  /*8590*/  FFMA R19, R27.reuse, R14, R4 ;  /* 0x0000000e1b137223 */ /* 0x040fe20000000004 */
[----:B------:R-:W-:Y:S01]  /*85a0*/  FFMA R4, R27, R2, R5 ;  /* 0x000000021b047223 */ /* 0x000fe20000000005 */
[----:B------:R-:W-:Y:S01]  /*85b0*/  LOP3.LUT R2, R35, 0xffffe000, RZ, 0xc0, !PT ;  /* 0xffffe00023027812 */ /* 0x000fe200078ec0ff */
[----:B------:R-:W-:Y:S01]  /*85c0*/  FMUL R8, R24, R15 ;  /* 0x0000000f18087220 */ /* 0x000fe20000400000 */
[----:B------:R-:W-:Y:S01]  /*85d0*/  F2FP.TF32.F32.PACK_B R18, R18 ;  /* 0x00000012ff12723e */ /* 0x000fe200024050ff */
[C---:B------:R-:W-:Y:S01]  /*85e0*/  FFMA R5, R27.reuse, R0, R6 ;  /* 0x000000001b057223 */ /* 0x040fe20000000006 */
[----:B------:R-:W-:Y:S01]  /*85f0*/  F2FP.TF32.F32.PACK_B R19, R19 ;  /* 0x00000013ff13723e */ /* 0x000fe200024050ff */
[C---:B------:R-:W-:Y:S01]  /*8600*/  FFMA R6, R27.reuse, R3, R7 ;  /* 0x000000031b067223 */ /* 0x040fe20000000007 */
[----:B------:R-:W-:Y:S01]  /*8610*/  FFMA R7, R27, R2, R8 ;  /* 0x000000021b077223 */ /* 0x000fe20000000008 */
[----:B------:R-:W-:Y:S02]  /*8620*/  LOP3.LUT R0, R36, 0xffffe000, RZ, 0xc0, !PT ;  /* 0xffffe00024007812 */ /* 0x000fe400078ec0ff */
[----:B------:R-:W-:Y:S01]  /*8630*/  STS.128 [R67+0x2010], R16 ;  /* 0x0020101043007388 */ /* 0x000fe20000000c00 */
[----:B------:R-:W-:Y:S02]  /*8640*/  LOP3.LUT R2, R37, 0xffffe000, RZ, 0xc0, !PT ;  /* 0xffffe00025027812 */ /* 0x000fe400078ec0ff */
[----:B------:R-:W-:Y:S01]  /*8650*/  LOP3.LUT R3, R38, 0xffffe000, RZ, 0xc0, !PT ;  /* 0xffffe00026037812 */ /* 0x000fe200078ec0ff */
[C---:B------:R-:W-:Y:S01]  /*8660*/  FFMA R8, R27.reuse, R0, R9 ;  /* 0x000000001b087223 */ /* 0x040fe20000000009 */
[----:B------:R-:W-:Y:S01]  /*8670*/  F2FP.TF32.F32.PACK_B R4, R4 ;  /* 0x00000004ff04723e */ /* 0x000fe200024050ff */
[C---:B------:R-:W-:Y:S01]  /*8680*/  FFMA R9, R27.reuse, R2, R10 ;  /* 0x000000021b097223 */ /* 0x040fe2000000000a */
[----:B------:R-:W-:Y:S01]  /*8690*/  F2FP.TF32.F32.PACK_B R5, R5 ;  /* 0x00000005ff05723e */ /* 0x000fe200024050ff */
[C---:B------:R-:W-:Y:S01]  /*86a0*/  FFMA R10, R27.reuse, R3, R11 ;  /* 0x000000031b0a7223 */ /* 0x040fe2000000000b */
[----:B------:R-:W-:Y:S01]  /*86b0*/  F2FP.TF32.F32.PACK_B R6, R6 ;  /* 0x00000006ff06723e */ /* 0x000fe200024050ff */
[----:B------:R-:W-:Y:S01]  /*86c0*/  FFMA R11, R27, R13, R12 ;  /* 0x0000000d1b0b7223 */ /* 0x000fe2000000000c */
[----:B------:R-:W-:Y:S01]  /*86d0*/  F2FP.TF32.F32.PACK_B R7, R7 ;  /* 0x00000007ff07723e */ /* 0x000fe200024050ff */
[----:B------:R-:W-:Y:S01]  /*86e0*/  IMAD.U32 R0, RZ, RZ, UR51 ;  /* 0x00000033ff007e24 */ /* 0x000fe2000f8e00ff */
[----:B------:R-:W-:Y:S02]  /*86f0*/  F2FP.TF32.F32.PACK_B R8, R8 ;  /* 0x00000008ff08723e */ /* 0x000fe400024050ff */
[----:B------:R-:W-:Y:S01]  /*8700*/  F2FP.TF32.F32.PACK_B R9, R9 ;  /* 0x00000009ff09723e */ /* 0x000fe200024050ff */
[----:B------:R2:W-:Y:S01]  /*8710*/  STS.128 [R66+0x2020], R4 ;  /* 0x0020200442007388 */ /* 0x0005e20000000c00 */
[----:B------:R-:W-:Y:S02]  /*8720*/  F2FP.TF32.F32.PACK_B R10, R10 ;  /* 0x0000000aff0a723e */ /* 0x000fe400024050ff */
[----:B------:R-:W-:Y:S02]  /*8730*/  F2FP.TF32.F32.PACK_B R11, R11 ;  /* 0x0000000bff0b723e */ /* 0x000fe400024050ff */
[----:B------:R-:W-:Y:S02]  /*8740*/  @P6 LEA R0, R0, UR50, 0x3 ;  /* 0x0000003200006c11 */ /* 0x000fe4000f8e18ff */
[----:B------:R-:W-:Y:S01]  /*8750*/  @P6 SHF.L.U32 R2, R57, 0x1f, RZ ;  /* 0x0000001f39026819 */ /* 0x000fe200000006ff */
[----:B------:R4:W-:Y:S02]  /*8760*/  STS.128 [R71+0x2030], R8 ;  /* 0x0020300847007388 */ /* 0x0009e40000000c00 */
[----:B------:R-:W-:Y:S05]  /*8770*/  @P6 VIADD R0, R0, 0xa0 ;  /* 0x000000a000006836 */ /* 0x000fea0000000000 */
[----:B-1----:R-:W-:Y:S01]  /*8780*/  @P6 PRMT R0, R76, 0x654, R0 ;  /* 0x000006544c006816 */ /* 0x002fe20000000000 */
[----:B------:R-:W-:Y:S01]  /*8790*/  @!PT LDS RZ, [RZ] ;  /* 0x00000000fffff984 */ /* 0x000fe20000000800 */
[----:B------:R-:W-:Y:S01]  /*87a0*/  @!PT LDS RZ, [RZ] ;  /* 0x00000000fffff984 */ /* 0x000fe20000000800 */
[----:B------:R-:W-:Y:S01]  /*87b0*/  @!PT LDS RZ, [RZ] ;  /* 0x00000000fffff984 */ /* 0x000fe20000000800 */
[----:B------:R-:W-:Y:S01]  /*87c0*/  @!PT LDS RZ, [RZ] ;  /* 0x00000000fffff984 */ /* 0x000fe20000000800 */
[----:B------:R1:W-:Y:S06]  /*87d0*/  MEMBAR.ALL.CTA ;  /* 0x0000000000007992 */ /* 0x0003ec0000008000 */
[----:B-1----:R-:W1:Y:S01]  /*87e0*/  FENCE.VIEW.ASYNC.S ;  /* 0x00000000000073c6 */ /* 0x002e620000000000 */
[----:B--2---:R-:W-:Y:S01]  /*87f0*/  LEA R6, R73, UR50, 0x3 ;  /* 0x0000003249067c11 */ /* 0x004fe2000f8e18ff */
[----:B-1----:R-:W-:Y:S06]  /*8800*/  BAR.SYNC.DEFER_BLOCKING 0x1, 0x80 ;  /* 0x0042000000007b1d */ /* 0x002fec0000010000 */
[----:B------:R-:W-:Y:S05]  /*8810*/  @P0 BRA `(.L_x_104) ;  /* 0x0000000000200947 */ /* 0x000fea0003800000 */
[----:B------:R-:W1:Y:S01]  /*8820*/  LDCU.64 UR6, c[0x0][0x348] ;  /* 0x00006900ff0677ac */ /* 0x000e620008000a00 */
[----:B------:R-:W-:Y:S02]  /*8830*/  UIADD3 UR40, UPT, UPT, UR50, 0x2200, URZ ;  /* 0x0000220032287890 */ /* 0x000fe4000fffe0ff */
[----:B------:R-:W-:Y:S02]  /*8840*/  UIADD3 UR41, UPT, UPT, UR52, 0x10, URZ ;  /* 0x0000001034297890 */ /* 0x000fe4000fffe0ff */
[----:B-1----:R-:W-:Y:S04]  /*8850*/  UIADD3 UR4, UP0, UPT, UR6, 0x780, URZ ;  /* 0x0000078006047890 */ /* 0x002fe8000ff1e0ff */
[----:B------:R-:W-:Y:S09]  /*8860*/  UIADD3.X UR5, UPT, UPT, URZ, UR7, URZ, UP0, !UPT ;  /* 0x00000007ff057290 */ /* 0x000ff200087fe4ff */
[----:B------:R1:W-:Y:S01]  /*8870*/  UTMASTG.5D [UR40], [UR4] ;  /* 0x00000028040073b5 */ /* 0x0003e20008020000 */
[----:B------:R0:W-:Y:S01]  /*8880*/  UTMACMDFLUSH ;  /* 0x00000000000079b7 */ /* 0x0001e20000000000 */
[----:B-1----:R-:W-:Y:S04]  /*8890*/  DEPBAR.LE SB0, 0x1 ;  /* 0x000080400000791a */ /* 0x002fe80000000000 */
.L_x_104:
[----:B------:R-:W-:Y:S05]  /*88a0*/  BSYNC.RECONVERGENT B0 ;  /* 0x0000000000007941 */ /* 0x000fea0003800200 */
.L_x_103:
[----:B------:R-:W-:Y:S01]  /*88b0*/  BAR.SYNC.DEFER_BLOCKING 0x1, 0x80 ;  /* 0x0042000000007b1d */ /* 0x000fe20000010000 */
[----:B------:R-:W-:Y:S04]  /*88c0*/  UIADD3 UR4, UPT, UPT, UR51, 0x1, URZ ;  /* 0x0000000133047890 */ /* 0x000fe8000fffe0ff */
[----:B------:R-:W-:Y:S04]  /*88d0*/  UISETP.NE.AND UP0, UPT, UR4, 0x4, UPT ;  /* 0x000000040400788c */ /* 0x000fe8000bf05270 */
[----:B------:R-:W-:Y:S01]  /*88e0*/  USEL UR49, UR4, URZ, UP0 ;  /* 0x000000ff04317287 */ /* 0x000fe20008000000 */
[----:B------:R1:W-:Y:S01]  /*88f0*/  @P6 SYNCS.ARRIVE.TRANS64.RED.A1T0 RZ, [R0+URZ], RZ ;  /* 0x000000ff00ff69a7 */ /* 0x0003e200081004ff */
[----:B------:R-:W-:Y:S01]  /*8900*/  BSSY B1, `(.L_x_105) ;  /* 0x0000017000017945 */ /* 0x000fe20003800000 */
[----:B------:R-:W2:Y:S02]  /*8910*/  @P6 SYNCS.PHASECHK.TRANS64.TRYWAIT P0, [R6+URZ+0x80], R2 ;  /* 0x00008002060065a7 */ /* 0x000ea400080011ff */
[----:B--2---:R-:W-:Y:S01]  /*8920*/  @P6 SEL R74, RZ, 0x1, !P0 ;  /* 0x00000001ff4a6807 */ /* 0x004fe20004000000 */
[----:B-1----:R-:W-:Y:S06]  /*8930*/  @!P6 BRA `(.L_x_106) ;  /* 0x00000000004ce947 */ /* 0x002fec0003800000 */
        /* <DEDUP_REMOVED lines=9> */
[----:B------:R-:W-:Y:S04]  /*89d0*/  SHF.L.U32 R5, R57, 0x1f, RZ ;  /* 0x0000001f39057819 */ /* 0x000fe800000006ff */
[----:B------:R-:W1:Y:S02]  /*89e0*/  SYNCS.PHASECHK.TRANS64.TRYWAIT P0, [R6+URZ+0x80], R5 ;  /* 0x00008005060075a7 */ /* 0x000e6400080011ff */
[----:B-1----:R-:W-:Y:S05]  /*89f0*/  @!P0 BRA `(.L_x_109) ;  /* 0x0000001c00e08947 */ /* 0x002fea0003800000 */
.L_x_108:
[----:B------:R-:W-:Y:S05]  /*8a00*/  BSYNC B0 ;  /* 0x0000000000007941 */ /* 0x000fea0003800000 */
.L_x_107:
[----:B------:R-:W-:Y:S02]  /*8a10*/  ISETP.NE.AND P0, PT, R75, RZ, PT ;  /* 0x000000ff4b00720c */ /* 0x000fe40003f05270 */
[----:B------:R-:W-:Y:S11]  /*8a20*/  IADD3 R73, PT, PT, R73, 0x1, RZ ;  /* 0x0000000149497810 */ /* 0x000ff60007ffe0ff */
[----:B------:R2:W1:Y:S04]  /*8a30*/  @P0 LDS.128 R44, [R4] ;  /* 0x00000000042c0984 */ /* 0x0004680000000c00 */
[----:B------:R2:W1:Y:S04]  /*8a40*/  @P0 LDS.128 R40, [R3+0x10] ;  /* 0x0000100003280984 */ /* 0x0004680000000c00 */
[----:B------:R2:W1:Y:S04]  /*8a50*/  @P0 LDS.128 R32, [R2+0x20] ;  /* 0x0000200002200984 */ /* 0x0004680000000c00 */
[----:B------:R2:W1:Y:S02]  /*8a60*/  @P0 LDS.128 R36, [R0+0x30] ;  /* 0x0000300000240984 */ /* 0x0004640000000c00 */
.L_x_106:
[----:B------:R-:W-:Y:S05]  /*8a70*/  BSYNC B1 ;  /* 0x0000000000017941 */ /* 0x000fea0003800000 */
.L_x_105:
[----:B--2---:R-:W-:Y:S05]  /*8a80*/  VIADD R0, R25, 0x20 ;  /* 0x0000002019007836 */ /* 0x004fea0000000000 */
[----:B------:R-:W-:Y:S04]  /*8a90*/  SHF.R.U32.HI R0, RZ, 0x15, R0 ;  /* 0x00000015ff007819 */ /* 0x000fe80000011600 */
[----:B------:R-:W-:Y:S11]  /*8aa0*/  LOP3.LUT P0, RZ, R0, 0x3, R62, 0x48, !PT ;  /* 0x0000000300ff7812 */ /* 0x000ff6000780483e */
[----:B------:R-:W-:Y:S02]  /*8ab0*/  @!UPT UIADD3 URZ, UPT, UPT, URZ, URZ, URZ ;  /* 0x000000fffffff290 */ /* 0x000fe4000fffe0ff */
[----:B------:R-:W-:Y:S05]  /*8ac0*/  @!P0 BRA `(.L_x_110) ;  /* 0x0000000000408947 */ /* 0x000fea0003800000 */
[----:B------:R-:W1:Y:S01]  /*8ad0*/  LDCU.64 UR8, c[0x4][0x70] ;  /* 0x01000e00ff0877ac */ /* 0x000e620008000a00 */
[----:B------:R-:W-:Y:S01]  /*8ae0*/  MOV R3, 0x0 ;  /* 0x0000000000037802 */ /* 0x000fe20000000f00 */
[----:B------:R-:W-:Y:S02]  /*8af0*/  HFMA2 R12, -RZ, RZ, 0, 5.9604644775390625e-08 ;  /* 0x00000001ff0c7431 */ /* 0x000fe400000001ff */
[----:B----4-:R-:W-:Y:S02]  /*8b00*/  IMAD.MOV.U32 R8, RZ, RZ, 0x192 ;  /* 0x00000192ff087424 */ /* 0x010fe400078e00ff */
[----:B------:R-:W-:Y:S01]  /*8b10*/  IMAD.MOV.U32 R13, RZ, RZ, RZ ;  /* 0x000000ffff0d7224 */ /* 0x000fe200078e00ff */
[----:B------:R-:W2:Y:S01]  /*8b20*/  LDCU.64 UR6, c[0x4][0x78] ;  /* 0x01000f00ff0677ac */ /* 0x000ea20008000a00 */
[----:B------:R-:W4:Y:S01]  /*8b30*/  LDC.64 R2, c[0x4][R3] ;  /* 0x0100000003027b82 */ /* 0x000f220000000a00 */
        /* <DEDUP_REMOVED lines=9> */
.L_x_110:
[----:B-1----:R-:W-:Y:S01]  /*8bd0*/  LOP3.LUT R3, R44, 0xffffe000, RZ, 0xc0, !PT ;  /* 0xffffe0002c037812 */ /* 0x002fe200078ec0ff */
[----:B------:R-:W-:Y:S05]  /*8be0*/  WARPSYNC.ALL ;  /* 0x0000000000007948 */ /* 0x000fea0003800000 */
[----:B------:R-:W-:Y:S01]  /*8bf0*/  R2UR UR4, R25 ;  /* 0x00000000190472ca */ /* 0x000fe200000e0000 */
[----:B------:R-:W-:Y:S01]  /*8c00*/  BSSY.RECONVERGENT B0, `(.L_x_111) ;  /* 0x000005d000007945 */ /* 0x000fe20003800200 */
[----:B------:R-:W-:Y:S02]  /*8c10*/  LOP3.LUT R20, R40, 0xffffe000, RZ, 0xc0, !PT ;  /* 0xffffe00028147812 */ /* 0x000fe400078ec0ff */
[----:B------:R-:W-:Y:S02]  /*8c20*/  LOP3.LUT R21, R41, 0xffffe000, RZ, 0xc0, !PT ;  /* 0xffffe00029157812 */ /* 0x000fe400078ec0ff */
[----:B------:R-:W-:Y:S02]  /*8c30*/  LOP3.LUT R26, R42, 0xffffe000, RZ, 0xc0, !PT ;  /* 0xffffe0002a1a7812 */ /* 0x000fe400078ec0ff */
[----:B------:R-:W-:Y:S02]  /*8c40*/  ISETP.NE.AND P6, PT, R70, RZ, PT ;  /* 0x000000ff4600720c */ /* 0x000fe40003fc5270 */
[----:B------:R-:W-:Y:S03]  /*8c50*/  ISETP.NE.AND P0, PT, R60, RZ, PT ;  /* 0x000000ff3c00720c */ /* 0x000fe60003f05270 */
[----:B----4-:R-:W1:Y:S02]  /*8c60*/  LDTM.x16 R4, tmem[UR4+0x20] ;  /* 0x00002004000479ee */ /* 0x010e640008240000 */
[C---:B-1----:R-:W-:Y:S01]  /*8c70*/  FMUL R0, R24.reuse, R4 ;  /* 0x0000000418007220 */ /* 0x042fe20000400000 */
        /* <DEDUP_REMOVED lines=13> */
[C---:B------:R-:W-:Y:S01]  /*8d50*/  FFMA R31, R27.reuse, R4, R2 ;  /* 0x000000041b1f7223 */ /* 0x040fe20000000002 */
[C---:B------:R-:W-:Y:S01]  /*8d60*/  FMUL R2, R24.reuse, R9 ;  /* 0x0000000918027220 */ /* 0x040fe20000400000 */
[C---:B------:R-:W-:Y:S01]  /*8d70*/  FMUL R9, R24.reuse, R16 ;  /* 0x0000001018097220 */ /* 0x040fe20000400000 */
[----:B------:R-:W-:Y:S01]  /*8d80*/  F2FP.TF32.F32.PACK_B R30, R30 ;  /* 0x0000001eff1e723e */ /* 0x000fe200024050ff */
[----:B------:R-:W-:Y:S01]  /*8d90*/  FFMA R16, R27, R20, R0 ;  /* 0x000000141b107223 */ /* 0x000fe20000000000 */
[----:B------:R-:W-:Y:S01]  /*8da0*/  LOP3.LUT R0, R43, 0xffffe000, RZ, 0xc0, !PT ;  /* 0xffffe0002b007812 */ /* 0x000fe200078ec0ff */
[C---:B------:R-:W-:Y:S01]  /*8db0*/  FMUL R3, R24.reuse, R10 ;  /* 0x0000000a18037220 */ /* 0x040fe20000400000 */
[----:B------:R-:W-:Y:S01]  /*8dc0*/  F2FP.TF32.F32.PACK_B R31, R31 ;  /* 0x0000001fff1f723e */ /* 0x000fe200024050ff */
[C---:B------:R-:W-:Y:S01]  /*8dd0*/  FMUL R4, R24.reuse, R11 ;  /* 0x0000000b18047220 */ /* 0x040fe20000400000 */
[----:B------:R-:W-:Y:S01]  /*8de0*/  F2FP.TF32.F32.PACK_B R16, R16 ;  /* 0x00000010ff10723e */ /* 0x000fe200024050ff */
[----:B------:R-:W-:Y:S01]  /*8df0*/  FMUL R10, R24, R17 ;  /* 0x00000011180a7220 */ /* 0x000fe20000400000 */
[C---:B------:R-:W-:Y:S01]  /*8e00*/  FFMA R17, R27.reuse, R21, R2 ;  /* 0x000000151b117223 */ /* 0x040fe20000000002 */
[----:B------:R-:W-:Y:S01]  /*8e10*/  LOP3.LUT R2, R32, 0xffffe000, RZ, 0xc0, !PT ;  /* 0xffffe00020027812 */ /* 0x000fe200078ec0ff */
[----:B------:R1:W-:Y:S01]  /*8e20*/  STS.128 [R58+0x4000], R28 ;  /* 0x0040001c3a007388 */ /* 0x0003e20000000c00 */
[C---:B------:R-:W-:Y:S01]  /*8e30*/  FMUL R11, R24.reuse, R18 ;  /* 0x00000012180b7220 */ /* 0x040fe20000400000 */
[----:B------:R-:W-:Y:S01]  /*8e40*/  FFMA R18, R27, R26, R3 ;  /* 0x0000001a1b127223 */ /* 0x000fe20000000003 */
[----:B------:R-:W-:Y:S01]  /*8e50*/  LOP3.LUT R3, R33, 0xffffe000, RZ, 0xc0, !PT ;  /* 0xffffe00021037812 */ /* 0x000fe200078ec0ff */
[C---:B------:R-:W-:Y:S01]  /*8e60*/  FMUL R12, R24.reuse, R19 ;  /* 0x00000013180c7220 */ /* 0x040fe20000400000 */
[----:B------:R-:W-:Y:S01]  /*8e70*/  F2FP.TF32.F32.PACK_B R17, R17 ;  /* 0x00000011ff11723e */ /* 0x000fe200024050ff */
[----:B------:R-:W-:Y:S01]  /*8e80*/  FFMA R19, R27, R0, R4 ;  /* 0x000000001b137223 */ /* 0x000fe20000000004 */
[----:B------:R-:W-:Y:S01]  /*8e90*/  F2FP.TF32.F32.PACK_B R18, R18 ;  /* 0x00000012ff12723e */ /* 0x000fe200024050ff */
[----:B------:R-:W-:Y:S01]  /*8ea0*/  FMUL R6, R24, R13 ;  /* 0x0000000d18067220 */ /* 0x000fe20000400000 */
[----:B------:R-:W-:Y:S01]  /*8eb0*/  LOP3.LUT R13, R34, 0xffffe000, RZ, 0xc0, !PT ;  /* 0xffffe000220d7812 */ /* 0x000fe200078ec0ff */
[C---:B------:R-:W-:Y:S01]  /*8ec0*/  FMUL R7, R24.reuse, R14 ;  /* 0x0000000e18077220 */ /* 0x040fe20000400000 */
[----:B------:R-:W-:Y:S01]  /*8ed0*/  LOP3.LUT R14, R35, 0xffffe000, RZ, 0xc0, !PT ;  /* 0xffffe000230e7812 */ /* 0x000fe200078ec0ff */
[----:B------:R-:W-:Y:S01]  /*8ee0*/  FMUL R8, R24, R15 ;  /* 0x0000000f18087220 */ /* 0x000fe20000400000 */
[----:B------:R-:W-:Y:S01]  /*8ef0*/  F2FP.TF32.F32.PACK_B R19, R19 ;  /* 0x00000013ff13723e */ /* 0x000fe200024050ff */
[C---:B------:R-:W-:Y:S01]  /*8f00*/  FFMA R4, R27.reuse, R2, R5 ;  /* 0x000000021b047223 */ /* 0x040fe20000000005 */
[C---:B------:R-:W-:Y:S01]  /*8f10*/  FFMA R5, R27.reuse, R3, R6 ;  /* 0x000000031b057223 */ /* 0x040fe20000000006 */
[C---:B------:R-:W-:Y:S01]  /*8f20*/  FFMA R6, R27.reuse, R13, R7 ;  /* 0x0000000d1b067223 */ /* 0x040fe20000000007 */
[----:B------:R-:W-:Y:S01]  /*8f30*/  FFMA R7, R27, R14, R8 ;  /* 0x0000000e1b077223 */ /* 0x000fe20000000008 */
[----:B------:R1:W-:Y:S01]  /*8f40*/  STS.128 [R67+0x4010], R16 ;  /* 0x0040101043007388 */ /* 0x0003e20000000c00 */
[----:B------:R-:W-:Y:S01]  /*8f50*/  LOP3.LUT R0, R36, 0xffffe000, RZ, 0xc0, !PT ;  /* 0xffffe00024007812 */ /* 0x000fe200078ec0ff */
[----:B------:R-:W-:Y:S01]  /*8f60*/  IMAD.U32 R14, RZ, RZ, UR49 ;  /* 0x00000031ff0e7e24 */ /* 0x000fe2000f8e00ff */
[----:B------:R-:W-:Y:S02]  /*8f70*/  LOP3.LUT R2, R37, 0xffffe000, RZ, 0xc0, !PT ;  /* 0xffffe00025027812 */ /* 0x000fe400078ec0ff */
        /* <DEDUP_REMOVED lines=14> */
[----:B------:R-:W-:Y:S02]  /*9060*/  F2FP.TF32.F32.PACK_B R11, R11 ;  /* 0x0000000bff0b723e */ /* 0x000fe400024050ff */
[----:B------:R-:W-:Y:S02]  /*9070*/  @P6 LEA R14, R14, UR50, 0x3 ;  /* 0x000000320e0e6c11 */ /* 0x000fe4000f8e18ff */
[----:B------:R-:W-:Y:S01]  /*9080*/  LEA R0, R73, UR50, 0x3 ;  /* 0x0000003249007c11 */ /* 0x000fe2000f8e18ff */
[----:B------:R1:W-:Y:S01]  /*9090*/  STS.128 [R71+0x4030], R8 ;  /* 0x0040300847007388 */ /* 0x0003e20000000c00 */
[----:B------:R-:W-:Y:S01]  /*90a0*/  @P6 SHF.L.U32 R2, R57, 0x1f, RZ ;  /* 0x0000001f39026819 */ /* 0x000fe200000006ff */
[----:B------:R-:W-:Y:S05]  /*90b0*/  @P6 VIADD R14, R14, 0xa0 ;  /* 0x000000a00e0e6836 */ /* 0x000fea0000000000 */
[----:B------:R-:W-:Y:S01]  /*90c0*/  @P6 PRMT R14, R76, 0x654, R14 ;  /* 0x000006544c0e6816 */ /* 0x000fe2000000000e */
[----:B------:R-:W-:Y:S01]  /*90d0*/  @!PT LDS RZ, [RZ] ;  /* 0x00000000fffff984 */ /* 0x000fe20000000800 */
[----:B------:R-:W-:Y:S01]  /*90e0*/  @!PT LDS RZ, [RZ] ;  /* 0x00000000fffff984 */ /* 0x000fe20000000800 */
[----:B------:R-:W-:Y:S01]  /*90f0*/  @!PT LDS RZ, [RZ] ;  /* 0x00000000fffff984 */ /* 0x000fe20000000800 */
[----:B------:R-:W-:Y:S01]  /*9100*/  @!PT LDS RZ, [RZ] ;  /* 0x00000000fffff984 */ /* 0x000fe20000000800 */
[----:B------:R2:W-:Y:S06]  /*9110*/  MEMBAR.ALL.CTA ;  /* 0x0000000000007992 */ /* 0x0005ec0000008000 */
[----:B--2---:R-:W2:Y:S02]  /*9120*/  FENCE.VIEW.ASYNC.S ;  /* 0x00000000000073c6 */ /* 0x004ea40000000000 */
[----:B--2---:R-:W-:Y:S06]  /*9130*/  BAR.SYNC.DEFER_BLOCKING 0x1, 0x80 ;  /* 0x0042000000007b1d */ /* 0x004fec0000010000 */
[----:B------:R-:W-:Y:S05]  /*9140*/  @P0 BRA `(.L_x_112) ;  /* 0x0000000000200947 */ /* 0x000fea0003800000 */
[----:B------:R-:W2:Y:S01]  /*9150*/  LDCU.64 UR6, c[0x0][0x348] ;  /* 0x00006900ff0677ac */ /* 0x000ea20008000a00 */
[----:B------:R-:W-:Y:S02]  /*9160*/  UIADD3 UR40, UPT, UPT, UR50, 0x4200, URZ ;  /* 0x0000420032287890 */ /* 0x000fe4000fffe0ff */
[----:B------:R-:W-:Y:S02]  /*9170*/  UIADD3 UR41, UPT, UPT, UR52, 0x20, URZ ;  /* 0x0000002034297890 */ /* 0x000fe4000fffe0ff */
[----:B--2---:R-:W-:Y:S04]  /*9180*/  UIADD3 UR4, UP0, UPT, UR6, 0x780, URZ ;  /* 0x0000078006047890 */ /* 0x004fe8000ff1e0ff */
[----:B------:R-:W-:Y:S09]  /*9190*/  UIADD3.X UR5, UPT, UPT, URZ, UR7, URZ, UP0, !UPT ;  /* 0x00000007ff057290 */ /* 0x000ff200087fe4ff */
[----:B------:R2:W-:Y:S01]  /*91a0*/  UTMASTG.5D [UR40], [UR4] ;  /* 0x00000028040073b5 */ /* 0x0005e20008020000 */
[----:B------:R0:W-:Y:S01]  /*91b0*/  UTMACMDFLUSH ;  /* 0x00000000000079b7 */ /* 0x0001e20000000000 */
[----:B--2---:R-:W-:Y:S04]  /*91c0*/  DEPBAR.LE SB0, 0x1 ;  /* 0x000080400000791a */ /* 0x004fe80000000000 */
.L_x_112:
[----:B------:R-:W-:Y:S05]  /*91d0*/  BSYNC.RECONVERGENT B0 ;  /* 0x0000000000007941 */ /* 0x000fea0003800200 */
.L_x_111:
[----:B------:R-:W-:Y:S01]  /*91e0*/  BAR.SYNC.DEFER_BLOCKING 0x1, 0x80 ;  /* 0x0042000000007b1d */ /* 0x000fe20000010000 */
[----:B------:R-:W-:Y:S04]  /*91f0*/  UIADD3 UR4, UPT, UPT, UR49, 0x1, URZ ;  /* 0x0000000131047890 */ /* 0x000fe8000fffe0ff */
[----:B------:R-:W-:Y:S04]  /*9200*/  UISETP.NE.AND UP0, UPT, UR4, 0x4, UPT ;  /* 0x000000040400788c */ /* 0x000fe8000bf05270 */
[----:B------:R-:W-:Y:S01]  /*9210*/  USEL UR51, UR4, URZ, UP0 ;  /* 0x000000ff04337287 */ /* 0x000fe20008000000 */
[----:B------:R2:W-:Y:S01]  /*9220*/  @P6 SYNCS.ARRIVE.TRANS64.RED.A1T0 RZ, [R14+URZ], RZ ;  /* 0x000000ff0eff69a7 */ /* 0x0005e200081004ff */
[----:B------:R-:W-:Y:S01]  /*9230*/  BSSY B1, `(.L_x_113) ;  /* 0x0000017000017945 */ /* 0x000fe20003800000 */
[----:B------:R-:W4:Y:S02]  /*9240*/  @P6 SYNCS.PHASECHK.TRANS64.TRYWAIT P0, [R0+URZ+0x80], R2 ;  /* 0x00008002000065a7 */ /* 0x000f2400080011ff */
[----:B----4-:R-:W-:Y:S01]  /*9250*/  @P6 SEL R74, RZ, 0x1, !P0 ;  /* 0x00000001ff4a6807 */ /* 0x010fe20004000000 */
[----:B--2---:R-:W-:Y:S06]  /*9260*/  @!P6 BRA `(.L_x_114) ;  /* 0x00000000004ce947 */ /* 0x004fec0003800000 */
[----:B------:R-:W-:Y:S01]  /*9270*/  ISETP.NE.AND P0, PT, R74, RZ, PT ;  /* 0x000000ff4a00720c */ /* 0x000fe20003f05270 */
[----:B------:R-:W-:Y:S01]  /*9280*/  BSSY B0, `(.L_x_115) ;  /* 0x000000b000007945 */ /* 0x000fe20003800000 */
[----:B------:R-:W-:Y:S11]  /*9290*/  ISETP.NE.AND P1, PT, R75, RZ, PT ;  /* 0x000000ff4b00720c */ /* 0x000ff60003f25270 */
[----:B------:R-:W-:Y:S02]  /*92a0*/  @!UPT UIADD3 URZ, UPT, UPT, URZ, URZ, URZ ;  /* 0x000000fffffff290 */ /* 0x000fe4000fffe0ff */
[C---:B-1----:R-:W-:Y:S01]  /*92b0*/  @P1 IMAD R4, R73.reuse, 0x2000, R58 ;  /* 0x0000200049041824 */ /* 0x042fe200078e023a */
[C---:B------:R-:W-:Y:S01]  /*92c0*/  @P1 LEA R2, R73.reuse, R66, 0xd ;  /* 0x0000004249021211 */ /* 0x040fe200078e68ff */
[C---:B------:R-:W-:Y:S02]  /*92d0*/  @P1 IMAD R3, R73.reuse, 0x2000, R67 ;  /* 0x0000200049031824 */ /* 0x040fe400078e0243 */
[----:B------:R-:W-:Y:S01]  /*92e0*/  @P1 IMAD R73, R73, 0x2000, R71 ;  /* 0x0000200049491824 */ /* 0x000fe200078e0247 */
[----:B------:R-:W-:Y:S06]  /*92f0*/  @P0 BRA `(.L_x_116) ;  /* 0x00000000000c0947 */ /* 0x000fec0003800000 */
[----:B------:R-:W-:Y:S04]  /*9300*/  SHF.L.U32 R5, R57, 0x1f, RZ ;  /* 0x0000001f39057819 */ /* 0x000fe800000006ff */
[----:B------:R-:W1:Y:S02]  /*9310*/  SYNCS.PHASECHK.TRANS64.TRYWAIT P0, [R0+URZ+0x80], R5 ;  /* 0x00008005000075a7 */ /* 0x000e6400080011ff */
[----:B-1----:R-:W-:Y:S05]  /*9320*/  @!P0 BRA `(.L_x_117) ;  /* 0x0000001400a88947 */ /* 0x002fea0003800000 */
.L_x_116:
[----:B------:R-:W-:Y:S05]  /*9330*/  BSYNC B0 ;  /* 0x0000000000007941 */ /* 0x000fea0003800000 */
.L_x_115:
[----:B------:R-:W-:Y:S11]  /*9340*/  ISETP.NE.AND P0, PT, R75, RZ, PT ;  /* 0x000000ff4b00720c */ /* 0x000ff60003f05270 */
[----:B------:R-:W-:Y:S02]  /*9350*/  @!UPT UIADD3 URZ, UPT, UPT, URZ, URZ, URZ ;  /* 0x000000fffffff290 */ /* 0x000fe4000fffe0ff */
[----:B------:R2:W4:Y:S04]  /*9360*/  @P0 LDS.128 R44, [R4] ;  /* 0x00000000042c0984 */ /* 0x0005280000000c00 */
[----:B------:R2:W1:Y:S04]  /*9370*/  @P0 LDS.128 R40, [R3+0x10] ;  /* 0x0000100003280984 */ /* 0x0004680000000c00 */
[----:B------:R2:W1:Y:S04]  /*9380*/  @P0 LDS.128 R32, [R2+0x20] ;  /* 0x0000200002200984 */ /* 0x0004680000000c00 */
[----:B------:R2:W1:Y:S02]  /*9390*/  @P0 LDS.128 R36, [R73+0x30] ;  /* 0x0000300049240984 */ /* 0x0004640000000c00 */
.L_x_114:
[----:B------:R-:W-:Y:S05]  /*93a0*/  BSYNC B1 ;  /* 0x0000000000017941 */ /* 0x000fea0003800000 */
.L_x_113:
        /* <DEDUP_REMOVED lines=21> */
.L_x_118:
[----:B------:R-:W-:Y:S01]  /*9500*/  ISETP.NE.AND P0, PT, R60, RZ, PT ;  /* 0x000000ff3c00720c */ /* 0x000fe20003f05270 */
[----:B------:R-:W-:Y:S05]  /*9510*/  WARPSYNC.ALL ;  /* 0x0000000000007948 */ /* 0x000fea0003800000 */
[----:B------:R-:W-:Y:S01]  /*9520*/  R2UR UR4, R25 ;  /* 0x00000000190472ca */ /* 0x000fe200000e0000 */
[----:B------:R-:W1:Y:S01]  /*9530*/  S2UR UR5, SR_CgaCtaId ;  /* 0x00000000000579c3 */ /* 0x000e620000008800 */
[----:B----4-:R-:W-:Y:S01]  /*9540*/  LOP3.LUT R0, R44, 0xffffe000, RZ, 0xc0, !PT ;  /* 0xffffe0002c007812 */ /* 0x010fe200078ec0ff */
[----:B------:R-:W-:Y:S01]  /*9550*/  BSSY.RECONVERGENT B0, `(.L_x_119) ;  /* 0x000005a000007945 */ /* 0x000fe20003800200 */
[----:B--2---:R-:W-:Y:S02]  /*9560*/  LOP3.LUT R2, R45, 0xffffe000, RZ, 0xc0, !PT ;  /* 0xffffe0002d027812 */ /* 0x004fe400078ec0ff */
[----:B------:R-:W-:Y:S02]  /*9570*/  LOP3.LUT R3, R46, 0xffffe000, RZ, 0xc0, !PT ;  /* 0xffffe0002e037812 */ /* 0x000fe400078ec0ff */
[----:B------:R-:W-:Y:S02]  /*9580*/  LOP3.LUT R20, R47, 0xffffe000, RZ, 0xc0, !PT ;  /* 0xffffe0002f147812 */ /* 0x000fe400078ec0ff */
[----:B------:R-:W-:Y:S02]  /*9590*/  LOP3.LUT R21, R40, 0xffffe000, RZ, 0xc0, !PT ;  /* 0xffffe00028157812 */ /* 0x000fe400078ec0ff */
[----:B------:R-:W-:Y:S01]  /*95a0*/  LOP3.LUT R25, R41, 0xffffe000, RZ, 0xc0, !PT ;  /* 0xffffe00029197812 */ /* 0x000fe200078ec0ff */
[----:B------:R-:W2:Y:S01]  /*95b0*/  LDTM.x16 R4, tmem[UR4+0x30] ;  /* 0x00003004000479ee */ /* 0x000ea20008240000 */
[----:B------:R-:W-:Y:S01]  /*95c0*/  R2UR UR4, R72 ;  /* 0x00000000480472ca */ /* 0x000fe200000e0000 */
[----:B------:R-:W-:Y:S01]  /*95d0*/  NOP ;  /* 0x0000000000007918 */ /* 0x000fe20000000000 */
[----:B------:R-:W-:Y:S02]  /*95e0*/  LOP3.LUT R26, R42, 0xffffe000, RZ, 0xc0, !PT ;  /* 0xffffe0002a1a7812 */ /* 0x000fe400078ec0ff */
[----:B------:R-:W-:Y:S02]  /*95f0*/  LOP3.LUT R28, R43, 0xffffe000, RZ, 0xc0, !PT ;  /* 0xffffe0002b1c7812 */ /* 0x000fe400078ec0ff */
[----:B------:R-:W-:Y:S02]  /*9600*/  LOP3.LUT R29, R32, 0xffffe000, RZ, 0xc0, !PT ;  /* 0xffffe000201d7812 */ /* 0x000fe400078ec0ff */
[----:B------:R-:W-:Y:S02]  /*9610*/  LOP3.LUT R30, R33, 0xffffe000, RZ, 0xc0, !PT ;  /* 0xffffe000211e7812 */ /* 0x000fe400078ec0ff */
[----:B------:R-:W-:Y:S02]  /*9620*/  LOP3.LUT R31, R34, 0xffffe000, RZ, 0xc0, !PT ;  /* 0xffffe000221f7812 */ /* 0x000fe400078ec0ff */
[----:B------:R-:W-:Y:S01]  /*9630*/  LOP3.LUT R32, R35, 0xffffe000, RZ, 0xc0, !PT ;  /* 0xffffe00023207812 */ /* 0x000fe200078ec0ff */
[----:B------:R-:W-:Y:S01]  /*9640*/  UIADD3 UR4, UPT, UPT, UR4, 0xf0, URZ ;  /* 0x000000f004047890 */ /* 0x000fe2000fffe0ff */
[----:B------:R-:W-:Y:S02]  /*9650*/  LOP3.LUT R33, R36, 0xffffe000, RZ, 0xc0, !PT ;  /* 0xffffe00024217812 */ /* 0x000fe400078ec0ff */
[----:B------:R-:W-:Y:S02]  /*9660*/  LOP3.LUT R34, R37, 0xffffe000, RZ, 0xc0, !PT ;  /* 0xffffe00025227812 */ /* 0x000fe400078ec0ff */
[----:B------:R-:W-:Y:S02]  /*9670*/  LOP3.LUT R35, R38, 0xffffe000, RZ, 0xc0, !PT ;  /* 0xffffe00026237812 */ /* 0x000fe400078ec0ff */
[----:B------:R-:W-:Y:S01]  /*9680*/  LOP3.LUT R36, R39, 0xffffe000, RZ, 0xc0, !PT ;  /* 0xffffe00027247812 */ /* 0x000fe200078ec0ff */
[C---:B--2---:R-:W-:Y:S01]  /*9690*/  FMUL R4, R24.reuse, R4 ;  /* 0x0000000418047220 */ /* 0x044fe20000400000 */
[C---:B------:R-:W-:Y:S01]  /*96a0*/  FMUL R5, R24.reuse, R5 ;  /* 0x0000000518057220 */ /* 0x040fe20000400000 */
[C---:B------:R-:W-:Y:S01]  /*96b0*/  FMUL R6, R24.reuse, R6 ;  /* 0x0000000618067220 */ /* 0x040fe20000400000 */
[C---:B------:R-:W-:Y:S01]  /*96c0*/  FMUL R7, R24.reuse, R7 ;  /* 0x0000000718077220 */ /* 0x040fe20000400000 */
[C---:B------:R-:W-:Y:S01]  /*96d0*/  FFMA R4, R27.reuse, R0, R4 ;  /* 0x000000001b047223 */ /* 0x040fe20000000004 */
[C---:B------:R-:W-:Y:S01]  /*96e0*/  FFMA R5, R27.reuse, R2, R5 ;  /* 0x000000021b057223 */ /* 0x040fe20000000005 */
[C---:B------:R-:W-:Y:S01]  /*96f0*/  FFMA R6, R27.reuse, R3, R6 ;  /* 0x000000031b067223 */ /* 0x040fe20000000006 */
[C---:B------:R-:W-:Y:S01]  /*9700*/  FFMA R7, R27.reuse, R20, R7 ;  /* 0x000000141b077223 */ /* 0x040fe20000000007 */
[----:B-1----:R-:W-:Y:S01]  /*9710*/  UPRMT UR4, UR5, 0x654, UR4 ;  /* 0x0000065405047896 */ /* 0x002fe20008000004 */
[C---:B------:R-:W-:Y:S01]  /*9720*/  FMUL R8, R24.reuse, R8 ;  /* 0x0000000818087220 */ /* 0x040fe20000400000 */
[C---:B------:R-:W-:Y:S01]  /*9730*/  FMUL R9, R24.reuse, R9 ;  /* 0x0000000918097220 */ /* 0x040fe20000400000 */
[C---:B------:R-:W-:Y:S01]  /*9740*/  FMUL R10, R24.reuse, R10 ;  /* 0x0000000a180a7220 */ /* 0x040fe20000400000 */
[C---:B------:R-:W-:Y:S01]  /*9750*/  FMUL R11, R24.reuse, R11 ;  /* 0x0000000b180b7220 */ /* 0x040fe20000400000 */
[----:B------:R-:W-:Y:S01]  /*9760*/  F2FP.TF32.F32.PACK_B R4, R4 ;  /* 0x00000004ff04723e */ /* 0x000fe200024050ff */
[C---:B------:R-:W-:Y:S01]  /*9770*/  FFMA R8, R27.reuse, R21, R8 ;  /* 0x000000151b087223 */ /* 0x040fe20000000008 */
[----:B------:R-:W-:Y:S01]  /*9780*/  F2FP.TF32.F32.PACK_B R5, R5 ;  /* 0x00000005ff05723e */ /* 0x000fe200024050ff */
[C---:B------:R-:W-:Y:S01]  /*9790*/  FFMA R9, R27.reuse, R25, R9 ;  /* 0x000000191b097223 */ /* 0x040fe20000000009 */
[----:B------:R-:W-:Y:S01]  /*97a0*/  F2FP.TF32.F32.PACK_B R6, R6 ;  /* 0x00000006ff06723e */ /* 0x000fe200024050ff */
[C---:B------:R-:W-:Y:S01]  /*97b0*/  FFMA R10, R27.reuse, R26, R10 ;  /* 0x0000001a1b0a7223 */ /* 0x040fe2000000000a */
[----:B------:R-:W-:Y:S01]  /*97c0*/  F2FP.TF32.F32.PACK_B R7, R7 ;  /* 0x00000007ff07723e */ /* 0x000fe200024050ff */
[C---:B------:R-:W-:Y:S01]  /*97d0*/  FFMA R11, R27.reuse, R28, R11 ;  /* 0x0000001c1b0b7223 */ /* 0x040fe2000000000b */
[C---:B------:R-:W-:Y:S01]  /*97e0*/  FMUL R12, R24.reuse, R12 ;  /* 0x0000000c180c7220 */ /* 0x040fe20000400000 */
[----:B------:R-:W-:Y:S01]  /*97f0*/  SYNCS.ARRIVE.TRANS64.RED.A1T0 RZ, [UR4], RZ ;  /* 0x000000ffffff79a7 */ /* 0x000fe20008100404 */
[----:B------:R-:W-:Y:S01]  /*9800*/  F2FP.TF32.F32.PACK_B R8, R8 ;  /* 0x00000008ff08723e */ /* 0x000fe200024050ff */
[----:B------:R1:W-:Y:S01]  /*9810*/  STS.128 [R58+0x6000], R4 ;  /* 0x006000043a007388 */ /* 0x0003e20000000c00 */
        /* <DEDUP_REMOVED lines=9> */
[C---:B------:R-:W-:Y:S01]  /*98b0*/  FFMA R15, R27.reuse, R32, R15 ;  /* 0x000000201b0f7223 */ /* 0x040fe2000000000f */
[C---:B------:R-:W-:Y:S01]  /*98c0*/  FMUL R16, R24.reuse, R16 ;  /* 0x0000001018107220 */ /* 0x040fe20000400000 */
[----:B------:R-:W-:Y:S01]  /*98d0*/  F2FP.TF32.F32.PACK_B R12, R12 ;  /* 0x0000000cff0c723e */ /* 0x000fe200024050ff */
[----:B------:R1:W-:Y:S01]  /*98e0*/  STS.128 [R67+0x6010], R8 ;  /* 0x0060100843007388 */ /* 0x0003e20000000c00 */
[C---:B------:R-:W-:Y:S01]  /*98f0*/  FMUL R17, R24.reuse, R17 ;  /* 0x0000001118117220 */ /* 0x040fe20000400000 */
[C---:B------:R-:W-:Y:S01]  /*9900*/  FMUL R18, R24.reuse, R18 ;  /* 0x0000001218127220 */ /* 0x040fe20000400000 */
[----:B------:R-:W-:Y:S01]  /*9910*/  FMUL R19, R24, R19 ;  /* 0x0000001318137220 */ /* 0x000fe20000400000 */
[----:B------:R-:W-:Y:S01]  /*9920*/  F2FP.TF32.F32.PACK_B R13, R13 ;  /* 0x0000000dff0d723e */ /* 0x000fe200024050ff */
[C---:B------:R-:W-:Y:S01]  /*9930*/  FFMA R16, R27.reuse, R33, R16 ;  /* 0x000000211b107223 */ /* 0x040fe20000000010 */
[----:B------:R-:W-:Y:S01]  /*9940*/  F2FP.TF32.F32.PACK_B R14, R14 ;  /* 0x0000000eff0e723e */ /* 0x000fe200024050ff */
[C---:B------:R-:W-:Y:S01]  /*9950*/  FFMA R17, R27.reuse, R34, R17 ;  /* 0x000000221b117223 */ /* 0x040fe20000000011 */
[----:B------:R-:W-:Y:S01]  /*9960*/  F2FP.TF32.F32.PACK_B R15, R15 ;  /* 0x0000000fff0f723e */ /* 0x000fe200024050ff */
[C---:B------:R-:W-:Y:S01]  /*9970*/  FFMA R18, R27.reuse, R35, R18 ;  /* 0x000000231b127223 */ /* 0x040fe20000000012 */
[----:B------:R-:W-:Y:S01]  /*9980*/  FFMA R19, R27, R36, R19 ;  /* 0x000000241b137223 */ /* 0x000fe20000000013 */
[----:B------:R-:W-:Y:S02]  /*9990*/  F2FP.TF32.F32.PACK_B R16, R16 ;  /* 0x00000010ff10723e */ /* 0x000fe400024050ff */
[----:B------:R1:W-:Y:S01]  /*99a0*/  STS.128 [R66+0x6020], R12 ;  /* 0x0060200c42007388 */ /* 0x0003e20000000c00 */
[----:B------:R-:W-:Y:S02]  /*99b0*/  F2FP.TF32.F32.PACK_B R17, R17 ;  /* 0x00000011ff11723e */ /* 0x000fe400024050ff */
        /* <DEDUP_REMOVED lines=19> */
.L_x_120:
[----:B------:R-:W-:Y:S05]  /*9af0*/  BSYNC.RECONVERGENT B0 ;  /* 0x0000000000007941 */ /* 0x000fea0003800200 */
.L_x_119:
[----:B------:R-:W-:Y:S01]  /*9b00*/  BAR.SYNC.DEFER_BLOCKING 0x1, 0x80 ;  /* 0x0042000000007b1d */ /* 0x000fe20000010000 */
[----:B------:R-:W-:Y:S01]  /*9b10*/  UISETP.NE.AND UP0, UPT, UR54, -0x4, UPT ;  /* 0xfffffffc3600788c */ /* 0x000fe2000bf05270 */
[----:B------:R-:W-:Y:S08]  /*9b20*/  IADD3 R22, PT, PT, R22, 0x1, RZ ;  /* 0x0000000116167810 */ /* 0x000ff00007ffe0ff */
[----:B------:R-:W-:Y:S05]  /*9b30*/  BRA.U !UP0, `(.L_x_121) ;  /* 0x0000000108247547 */ /* 0x000fea000b800000 */
[----:B------:R-:W-:Y:S01]  /*9b40*/  ISETP.NE.AND P0, PT, R70, RZ, PT ;  /* 0x000000ff4600720c */ /* 0x000fe20003f05270 */
[----:B------:R-:W-:Y:S01]  /*9b50*/  IMAD.U32 R0, RZ, RZ, UR51 ;  /* 0x00000033ff007e24 */ /* 0x000fe2000f8e00ff */
[----:B------:R-:W-:Y:S04]  /*9b60*/  UIADD3 UR4, UPT, UPT, UR51, 0x1, URZ ;  /* 0x0000000133047890 */ /* 0x000fe8000fffe0ff */
[----:B------:R-:W-:Y:S04]  /*9b70*/  UISETP.NE.AND UP0, UPT, UR4, 0x4, UPT ;  /* 0x000000040400788c */ /* 0x000fe8000bf05270 */
[----:B------:R-:W-:Y:S03]  /*9b80*/  USEL UR51, UR4, URZ, UP0 ;  /* 0x000000ff04337287 */ /* 0x000fe60008000000 */
[----:B------:R-:W-:Y:S05]  /*9b90*/  @P0 LEA R0, R0, UR50, 0x3 ;  /* 0x0000003200000c11 */ /* 0x000fea000f8e18ff */
[----:B------:R-:W-:Y:S05]  /*9ba0*/  @P0 VIADD R0, R0, 0xa0 ;  /* 0x000000a000000836 */ /* 0x000fea0000000000 */
[----:B------:R-:W-:Y:S04]  /*9bb0*/  @P0 PRMT R0, R76, 0x654, R0 ;  /* 0x000006544c000816 */ /* 0x000fe80000000000 */
[----:B------:R2:W-:Y:S03]  /*9bc0*/  @P0 SYNCS.ARRIVE.TRANS64.RED.A1T0 RZ, [R0+URZ], RZ ;  /* 0x000000ff00ff09a7 */ /* 0x0005e600081004ff */
.L_x_121:
[----:B------:R-:W-:Y:S01]  /*9bd0*/  R2UR UR5, R53 ;  /* 0x00000000350572ca */ /* 0x000fe200000e0000 */
[----:B------:R-:W-:Y:S01]  /*9be0*/  UISETP.NE.AND UP0, UPT, UR63, URZ, UPT ;  /* 0x000000ff3f00728c */ /* 0x000fe2000bf05270 */
[----:B------:R-:W-:Y:S01]  /*9bf0*/  R2UR UR4, R54 ;  /* 0x00000000360472ca */ /* 0x000fe200000e0000 */
[----:B------:R-:W-:Y:S01]  /*9c00*/  UIADD3 UR54, UPT, UPT, UR54, 0x4, URZ ;  /* 0x0000000436367890 */ /* 0x000fe2000fffe0ff */
[----:B------:R-:W-:Y:S02]  /*9c10*/  R2UR UR49, R69 ;  /* 0x00000000453172ca */ /* 0x000fe400000e0000 */
[C---:B------:R-:W-:Y:S02]  /*9c20*/  ISETP.NE.AND P0, PT, R22.reuse, 0x2, PT ;  /* 0x000000021600780c */ /* 0x040fe40003f05270 */
[----:B------:R-:W-:Y:S02]  /*9c30*/  LOP3.LUT R55, R55, 0x1, RZ, 0x3c, !PT ;  /* 0x0000000137377812 */ /* 0x000fe400078e3cff */
[----:B--2---:R-:W-:Y:S02]  /*9c40*/  SEL R0, RZ, 0x1, P0 ;  /* 0x00000001ff007807 */ /* 0x004fe40000000000 */
[----:B------:R-:W-:Y:S01]  /*9c50*/  SEL R22, R22, RZ, P0 ;  /* 0x000000ff16167207 */ /* 0x000fe20000000000 */
[----:B------:R-:W-:Y:S01]  /*9c60*/  UIADD3 UR21, UPT, UPT, UR36, UR5, URZ ;  /* 0x0000000524157290 */ /* 0x000fe2000fffe0ff */
[----:B------:R-:W-:Y:S01]  /*9c70*/  LOP3.LUT R56, R56, R0, RZ, 0x3c, !PT ;  /* 0x0000000038387212 */ /* 0x000fe200078e3cff */
[----:B------:R-:W-:Y:S01]  /*9c80*/  UIADD3 UR28, UPT, UPT, UR37, UR4, URZ ;  /* 0x00000004251c7290 */ /* 0x000fe2000fffe0ff */
[----:B------:R-:W-:Y:S11]  /*9c90*/  BRA.U UP0, `(.L_x_122) ;  /* 0xffffffc500807547 */ /* 0x000ff6000b83ffff */
[----:B------:R-:W-:-:S13]  /*9ca0*/  R2UR UR4, R65 ;  /* 0x00000000410472ca */ /* 0x000fda00000e0000 */
[----:B------:R-:W-:-:S09]  /*9cb0*/  UISETP.NE.AND UP0, UPT, UR4, URZ, UPT ;  /* 0x000000ff0400728c */ /* 0x000fd2000bf05270 */
[----:B------:R-:W-:Y:S05]  /*9cc0*/  BRA.U !UP0, `(.L_x_123) ;  /* 0x0000000108487547 */ /* 0x000fea000b800000 */
[----:B------:R-:W2:Y:S02]  /*9cd0*/  LDCU.64 UR4, c[0x0][0x990] ;  /* 0x00013200ff0477ac */ /* 0x000ea40008000a00 */
[----:B--2---:R-:W-:-:S04]  /*9ce0*/  UISETP.NE.U32.AND UP0, UPT, UR4, URZ, UPT ;  /* 0x000000ff0400728c */ /* 0x004fc8000bf05070 */
[----:B------:R-:W-:-:S09]  /*9cf0*/  UISETP.NE.AND.EX UP0, UPT, UR5, URZ, UPT, UP0 ;  /* 0x000000ff0500728c */ /* 0x000fd2000bf05300 */
[----:B------:R-:W-:Y:S05]  /*9d00*/  BRA.U UP0, `(.L_x_124) ;  /* 0x00000001000c7547 */ /* 0x000fea000b800000 */
[----:B------:R-:W-:-:S13]  /*9d10*/  FSETP.NEU.AND P0, PT, R27, RZ, PT ;  /* 0x000000ff1b00720b */ /* 0x000fda0003f0d000 */
[----:B------:R-:W-:Y:S05]  /*9d20*/  @!P0 EXIT ;  /* 0x000000000000894d */ /* 0x000fea0003800000 */
[----:B------:R-:W-:Y:S05]  /*9d30*/  BRA `(.L_x_123) ;  /* 0x00000000002c7947 */ /* 0x000fea0003800000 */
.L_x_124:
[----:B------:R-:W-:Y:S01]  /*9d40*/  ISETP.NE.AND P0, PT, R68, RZ, PT ;  /* 0x000000ff4400720c */ /* 0x000fe20003f05270 */
[----:B------:R-:W-:-:S12]  /*9d50*/  BSSY.RECONVERGENT B0, `(.L_x_123) ;  /* 0x0000009000007945 */ /* 0x000fd80003800200 */
[----:B------:R-:W-:Y:S05]  /*9d60*/  @P0 BRA `(.L_x_125) ;  /* 0x0000000000140947 */ /* 0x000fea0003800000 */
[----:B------:R-:W2:Y:S02]  /*9d70*/  LDCU.64 UR4, c[0x0][0x988] ;  /* 0x00013100ff0477ac */ /* 0x000ea40008000a00 */
[----:B--2---:R-:W-:-:S04]  /*9d80*/  ISETP.NE.U32.AND P0, PT, RZ, UR4, PT ;  /* 0x00000004ff007c0c */ /* 0x004fc8000bf05070 */
[----:B------:R-:W-:-:S13]  /*9d90*/  ISETP.NE.AND.EX P0, PT, RZ, UR5, PT, P0 ;  /* 0x00000005ff007c0c */ /* 0x000fda000bf05300 */
[----:B------:R-:W-:Y:S05]  /*9da0*/  @!P0 EXIT ;  /* 0x000000000000894d */ /* 0x000fea0003800000 */
[----:B------:R-:W-:Y:S05]  /*9db0*/  BRA `(.L_x_126) ;  /* 0x0000000000087947 */ /* 0x000fea0003800000 */
.L_x_125:
[----:B------:R-:W-:-:S13]  /*9dc0*/  FSETP.NEU.AND P0, PT, R27, RZ, PT ;  /* 0x000000ff1b00720b */ /* 0x000fda0003f0d000 */
[----:B------:R-:W-:Y:S05]  /*9dd0*/  @!P0 EXIT ;  /* 0x000000000000894d */ /* 0x000fea0003800000 */
.L_x_126:
[----:B------:R-:W-:Y:S05]  /*9de0*/  BSYNC.RECONVERGENT B0 ;  /* 0x0000000000007941 */ /* 0x000fea0003800200 */
.L_x_123:
[----:B------:R-:W2:Y:S01]  /*9df0*/  S2UR UR5, SR_CgaCtaId ;  /* 0x00000000000579c3 */ /* 0x000ea20000008800 */
[----:B------:R-:W-:Y:S01]  /*9e00*/  ULEA UR4, UR51, UR50, 0x3 ;  /* 0x0000003233047291 */ /* 0x000fe2000f8e18ff */
[----:B------:R-:W-:-:S04]  /*9e10*/  DEPBAR.LE SB0, 0x0 ;  /* 0x000080000000791a */ /* 0x000fc80000000000 */
[----:B------:R-:W-:-:S04]  /*9e20*/  UIADD3 UR4, UPT, UPT, UR4, 0xa0, URZ ;  /* 0x000000a004047890 */ /* 0x000fc8000fffe0ff */
[----:B--2---:R-:W-:-:S09]  /*9e30*/  UPRMT UR4, UR5, 0x654, UR4 ;  /* 0x0000065405047896 */ /* 0x004fd20008000004 */
[----:B------:R-:W-:Y:S01]  /*9e40*/  SYNCS.ARRIVE.TRANS64.RED.A1T0 RZ, [UR4], RZ ;  /* 0x000000ffffff79a7 */ /* 0x000fe20008100404 */
[----:B------:R-:W-:Y:S05]  /*9e50*/  EXIT ;  /* 0x000000000000794d */ /* 0x000fea0003800000 */
.L_x_19:
[----:B------:R-:W-:Y:S07]  /*9e60*/  MOV R0, UR41 ;  /* 0x0000002900007c02 */ /* 0x000fee0008000f00 */
.L_x_127:
[----:B--2---:R2:W3:Y:S02]  /*9e70*/  SYNCS.PHASECHK.TRANS64.TRYWAIT P0, [R0+URZ+0x40], R5 ;  /* 0x00004005000075a7 */ /* 0x0044e400080011ff */
[----:B---3--:R-:W-:Y:S05]  /*9e80*/  @!P0 NANOSLEEP.SYNCS 0x989680 ;  /* 0x009896800000895d */ /* 0x008fea0003900000 */
[----:B------:R-:W3:Y:S02]  /*9e90*/  @!P0 SYNCS.PHASECHK.TRANS64 P0, [R0+URZ+0x40], R5 ;  /* 0x00004005000085a7 */ /* 0x000ee400080010ff */
[----:B---3--:R-:W-:Y:S05]  /*9ea0*/  @!P0 BRA `(.L_x_127) ;  /* 0xfffffffc00f08947 */ /* 0x008fea000383ffff */
[----:B------:R-:W-:Y:S05]  /*9eb0*/  BRA `(.L_x_18) ;  /* 0xffffff7c00e47947 */ /* 0x000fea000383ffff */
.L_x_25:
[----:B-1----:R-:W-:Y:S07]  /*9ec0*/  MOV R0, UR41 ;  /* 0x0000002900007c02 */ /* 0x002fee0008000f00 */
.L_x_128:
[----:B-1----:R1:W2:Y:S02]  /*9ed0*/  SYNCS.PHASECHK.TRANS64.TRYWAIT P0, [R0+URZ+0x40], R5 ;  /* 0x00004005000075a7 */ /* 0x0022a400080011ff */
[----:B--2---:R-:W-:Y:S05]  /*9ee0*/  @!P0 NANOSLEEP.SYNCS 0x989680 ;  /* 0x009896800000895d */ /* 0x004fea0003900000 */
[----:B------:R-:W2:Y:S02]  /*9ef0*/  @!P0 SYNCS.PHASECHK.TRANS64 P0, [R0+URZ+0x40], R5 ;  /* 0x00004005000085a7 */ /* 0x000ea400080010ff */
[----:B--2---:R-:W-:Y:S05]  /*9f00*/  @!P0 BRA `(.L_x_128) ;  /* 0xfffffffc00f08947 */ /* 0x004fea000383ffff */
[----:B------:R-:W-:Y:S05]  /*9f10*/  BRA `(.L_x_24) ;  /* 0xffffff8400a87947 */ /* 0x000fea000383ffff */
.L_x_29:
[----:B-1----:R-:W-:-:S07]  /*9f20*/  MOV R0, UR46 ;  /* 0x0000002e00007c02 */ /* 0x002fce0008000f00 */
.L_x_129:
[----:B-1----:R1:W2:Y:S02]  /*9f30*/  SYNCS.PHASECHK.TRANS64.TRYWAIT P0, [R0+URZ+0xd0], R4 ;  /* 0x0000d004000075a7 */ /* 0x0022a400080011ff */
[----:B--2---:R-:W-:Y:S05]  /*9f40*/  @!P0 NANOSLEEP.SYNCS 0x989680 ;  /* 0x009896800000895d */ /* 0x004fea0003900000 */
[----:B------:R-:W2:Y:S02]  /*9f50*/  @!P0 SYNCS.PHASECHK.TRANS64 P0, [R0+URZ+0xd0], R4 ;  /* 0x0000d004000085a7 */ /* 0x000ea400080010ff */
[----:B--2---:R-:W-:Y:S05]  /*9f60*/  @!P0 BRA `(.L_x_129) ;  /* 0xfffffffc00f08947 */ /* 0x004fea000383ffff */
[----:B------:R-:W-:Y:S05]  /*9f70*/  BRA `(.L_x_130) ;  /* 0xffffff8800d87947 */ /* 0x000fea000383ffff */
.L_x_33:
[----:B------:R-:W-:-:S07]  /*9f80*/  MOV R0, UR4 ;  /* 0x0000000400007c02 */ /* 0x000fce0008000f00 */
.L_x_131:
[----:B-1----:R1:W2:Y:S02]  /*9f90*/  SYNCS.PHASECHK.TRANS64.TRYWAIT P0, [R0+URZ], R2 ;  /* 0x00000002000075a7 */ /* 0x0022a400080011ff */
[----:B--2---:R-:W-:Y:S05]  /*9fa0*/  @!P0 NANOSLEEP.SYNCS 0x989680 ;  /* 0x009896800000895d */ /* 0x004fea0003900000 */
[----:B------:R-:W2:Y:S02]  /*9fb0*/  @!P0 SYNCS.PHASECHK.TRANS64 P0, [R0+URZ], R2 ;  /* 0x00000002000085a7 */ /* 0x000ea400080010ff */
[----:B--2---:R-:W-:Y:S05]  /*9fc0*/  @!P0 BRA `(.L_x_131) ;  /* 0xfffffffc00f08947 */ /* 0x004fea000383ffff */
[----:B------:R-:W-:Y:S05]  /*9fd0*/  BRA `(.L_x_132) ;  /* 0xffffff90006c7947 */ /* 0x000fea000383ffff */
.L_x_34:
[----:B------:R-:W-:-:S07]  /*9fe0*/  MOV R0, UR5 ;  /* 0x0000000500007c02 */ /* 0x000fce0008000f00 */
.L_x_133:
[----:B-1----:R1:W2:Y:S02]  /*9ff0*/  SYNCS.PHASECHK.TRANS64.TRYWAIT P0, [R0+URZ], R2 ;  /* 0x00000002000075a7 */ /* 0x0022a400080011ff */
[----:B--2---:R-:W-:Y:S05]  /*a000*/  @!P0 NANOSLEEP.SYNCS 0x989680 ;  /* 0x009896800000895d */ /* 0x004fea0003900000 */
[----:B------:R-:W2:Y:S02]  /*a010*/  @!P0 SYNCS.PHASECHK.TRANS64 P0, [R0+URZ], R2 ;  /* 0x00000002000085a7 */ /* 0x000ea400080010ff */
[----:B--2---:R-:W-:Y:S05]  /*a020*/  @!P0 BRA `(.L_x_133) ;  /* 0xfffffffc00f08947 */ /* 0x004fea000383ffff */
[----:B------:R-:W-:Y:S05]  /*a030*/  BRA `(.L_x_134) ;  /* 0xffffff90007c7947 */ /* 0x000fea000383ffff */
.L_x_35:
[----:B------:R-:W-:-:S07]  /*a040*/  MOV R0, UR5 ;  /* 0x0000000500007c02 */ /* 0x000fce0008000f00 */
.L_x_135:
[----:B-1----:R1:W2:Y:S02]  /*a050*/  SYNCS.PHASECHK.TRANS64.TRYWAIT P0, [R0+URZ], R2 ;  /* 0x00000002000075a7 */ /* 0x0022a400080011ff */
[----:B--2---:R-:W-:Y:S05]  /*a060*/  @!P0 NANOSLEEP.SYNCS 0x989680 ;  /* 0x009896800000895d */ /* 0x004fea0003900000 */
[----:B------:R-:W2:Y:S02]  /*a070*/  @!P0 SYNCS.PHASECHK.TRANS64 P0, [R0+URZ], R2 ;  /* 0x00000002000085a7 */ /* 0x000ea400080010ff */
[----:B--2---:R-:W-:Y:S05]  /*a080*/  @!P0 BRA `(.L_x_135) ;  /* 0xfffffffc00f08947 */ /* 0x004fea000383ffff */
[----:B------:R-:W-:Y:S05]  /*a090*/  BRA `(.L_x_136) ;  /* 0xffffff90008c7947 */ /* 0x000fea000383ffff */
.L_x_36:
[----:B------:R-:W-:-:S07]  /*a0a0*/  MOV R0, UR5 ;  /* 0x0000000500007c02 */ /* 0x000fce0008000f00 */
.L_x_137:
[----:B-1----:R1:W2:Y:S02]  /*a0b0*/  SYNCS.PHASECHK.TRANS64.TRYWAIT P0, [R0+URZ], R2 ;  /* 0x00000002000075a7 */ /* 0x0022a400080011ff */
[----:B--2---:R-:W-:Y:S05]  /*a0c0*/  @!P0 NANOSLEEP.SYNCS 0x989680 ;  /* 0x009896800000895d */ /* 0x004fea0003900000 */
[----:B------:R-:W2:Y:S02]  /*a0d0*/  @!P0 SYNCS.PHASECHK.TRANS64 P0, [R0+URZ], R2 ;  /* 0x00000002000085a7 */ /* 0x000ea400080010ff */
[----:B--2---:R-:W-:Y:S05]  /*a0e0*/  @!P0 BRA `(.L_x_137) ;  /* 0xfffffffc00f08947 */ /* 0x004fea000383ffff */
[----:B------:R-:W-:Y:S05]  /*a0f0*/  BRA `(.L_x_138) ;  /* 0xffffff90009c7947 */ /* 0x000fea000383ffff */
.L_x_37:
[----:B------:R-:W-:-:S07]  /*a100*/  MOV R0, UR5 ;  /* 0x0000000500007c02 */ /* 0x000fce0008000f00 */
.L_x_139:
[----:B-1----:R1:W2:Y:S02]  /*a110*/  SYNCS.PHASECHK.TRANS64.TRYWAIT P0, [R0+URZ], R2 ;  /* 0x00000002000075a7 */ /* 0x0022a400080011ff */
[----:B--2---:R-:W-:Y:S05]  /*a120*/  @!P0 NANOSLEEP.SYNCS 0x989680 ;  /* 0x009896800000895d */ /* 0x004fea0003900000 */
[----:B------:R-:W2:Y:S02]  /*a130*/  @!P0 SYNCS.PHASECHK.TRANS64 P0, [R0+URZ], R2 ;  /* 0x00000002000085a7 */ /* 0x000ea400080010ff */
[----:B--2---:R-:W-:Y:S05]  /*a140*/  @!P0 BRA `(.L_x_139) ;  /* 0xfffffffc00f08947 */ /* 0x004fea000383ffff */
[----:B------:R-:W-:Y:S05]  /*a150*/  BRA `(.L_x_140) ;  /* 0xffffff9000ac7947 */ /* 0x000fea000383ffff */
.L_x_38:
[----:B------:R-:W-:-:S07]  /*a160*/  MOV R0, UR5 ;  /* 0x0000000500007c02 */ /* 0x000fce0008000f00 */
.L_x_141:
[----:B-1----:R1:W2:Y:S02]  /*a170*/  SYNCS.PHASECHK.TRANS64.TRYWAIT P0, [R0+URZ], R2 ;  /* 0x00000002000075a7 */ /* 0x0022a400080011ff */
[----:B--2---:R-:W-:Y:S05]  /*a180*/  @!P0 NANOSLEEP.SYNCS 0x989680 ;  /* 0x009896800000895d */ /* 0x004fea0003900000 */
[----:B------:R-:W2:Y:S02]  /*a190*/  @!P0 SYNCS.PHASECHK.TRANS64 P0, [R0+URZ], R2 ;  /* 0x00000002000085a7 */ /* 0x000ea400080010ff */
[----:B--2---:R-:W-:Y:S05]  /*a1a0*/  @!P0 BRA `(.L_x_141) ;  /* 0xfffffffc00f08947 */ /* 0x004fea000383ffff */
[----:B------:R-:W-:Y:S05]  /*a1b0*/  BRA `(.L_x_142) ;  /* 0xffffff9000bc7947 */ /* 0x000fea000383ffff */
.L_x_39:
[----:B------:R-:W-:-:S07]  /*a1c0*/  MOV R0, UR5 ;  /* 0x0000000500007c02 */ /* 0x000fce0008000f00 */
.L_x_143:
[----:B-1----:R1:W2:Y:S02]  /*a1d0*/  SYNCS.PHASECHK.TRANS64.TRYWAIT P0, [R0+URZ], R2 ;  /* 0x00000002000075a7 */ /* 0x0022a400080011ff */
[----:B--2---:R-:W-:Y:S05]  /*a1e0*/  @!P0 NANOSLEEP.SYNCS 0x989680 ;  /* 0x009896800000895d */ /* 0x004fea0003900000 */
[----:B------:R-:W2:Y:S02]  /*a1f0*/  @!P0 SYNCS.PHASECHK.TRANS64 P0, [R0+URZ], R2 ;  /* 0x00000002000085a7 */ /* 0x000ea400080010ff */
[----:B--2---:R-:W-:Y:S05]  /*a200*/  @!P0 BRA `(.L_x_143) ;  /* 0xfffffffc00f08947 */ /* 0x004fea000383ffff */
[----:B------:R-:W-:Y:S05]  /*a210*/  BRA `(.L_x_144) ;  /* 0xffffff9000cc7947 */ /* 0x000fea000383ffff */
.L_x_42:
[----:B------:R-:W-:-:S07]  /*a220*/  MOV R4, UR4 ;  /* 0x0000000400047c02 */ /* 0x000fce0008000f00 */
.L_x_145:
[----:B--2---:R2:W3:Y:S02]  /*a230*/  SYNCS.PHASECHK.TRANS64.TRYWAIT P1, [R4+URZ+0xd8], R6 ;  /* 0x0000d806040075a7 */ /* 0x0044e400080211ff */
[----:B---3--:R-:W-:Y:S05]  /*a240*/  @!P1 NANOSLEEP.SYNCS 0x989680 ;  /* 0x009896800000995d */ /* 0x008fea0003900000 */
[----:B------:R-:W3:Y:S02]  /*a250*/  @!P1 SYNCS.PHASECHK.TRANS64 P1, [R4+URZ+0xd8], R6 ;  /* 0x0000d806040095a7 */ /* 0x000ee400080210ff */
[----:B---3--:R-:W-:Y:S05]  /*a260*/  @!P1 BRA `(.L_x_145) ;  /* 0xfffffffc00f09947 */ /* 0x008fea000383ffff */
[----:B------:R-:W-:Y:S05]  /*a270*/  BRA `(.L_x_146) ;  /* 0xffffff94003c7947 */ /* 0x000fea000383ffff */
.L_x_43:
[----:B--2---:R-:W-:-:S07]  /*a280*/  MOV R4, UR4 ;  /* 0x0000000400047c02 */ /* 0x004fce0008000f00 */
.L_x_147:
[----:B--2---:R2:W3:Y:S02]  /*a290*/  SYNCS.PHASECHK.TRANS64.TRYWAIT P1, [R4+URZ+0xd0], R5 ;  /* 0x0000d005040075a7 */ /* 0x0044e400080211ff */
[----:B---3--:R-:W-:Y:S05]  /*a2a0*/  @!P1 NANOSLEEP.SYNCS 0x989680 ;  /* 0x009896800000995d */ /* 0x008fea0003900000 */
[----:B------:R-:W3:Y:S02]  /*a2b0*/  @!P1 SYNCS.PHASECHK.TRANS64 P1, [R4+URZ+0xd0], R5 ;  /* 0x0000d005040095a7 */ /* 0x000ee400080210ff */
[----:B---3--:R-:W-:Y:S05]  /*a2c0*/  @!P1 BRA `(.L_x_147) ;  /* 0xfffffffc00f09947 */ /* 0x008fea000383ffff */
[----:B------:R-:W-:Y:S05]  /*a2d0*/  BRA `(.L_x_148) ;  /* 0xffffff9400447947 */ /* 0x000fea000383ffff */
.L_x_51:
[----:B------:R-:W-:-:S07]  /*a2e0*/  MOV R0, UR21 ;  /* 0x0000001500007c02 */ /* 0x000fce0008000f00 */
.L_x_149:
[----:B-1----:R1:W2:Y:S02]  /*a2f0*/  SYNCS.PHASECHK.TRANS64.TRYWAIT P0, [R0+URZ+0xd0], R4 ;  /* 0x0000d004000075a7 */ /* 0x0022a400080011ff */
[----:B--2---:R-:W-:Y:S05]  /*a300*/  @!P0 NANOSLEEP.SYNCS 0x989680 ;  /* 0x009896800000895d */ /* 0x004fea0003900000 */
[----:B------:R-:W2:Y:S02]  /*a310*/  @!P0 SYNCS.PHASECHK.TRANS64 P0, [R0+URZ+0xd0], R4 ;  /* 0x0000d004000085a7 */ /* 0x000ea400080010ff */
[----:B--2---:R-:W-:Y:S05]  /*a320*/  @!P0 BRA `(.L_x_149) ;  /* 0xfffffffc00f08947 */ /* 0x004fea000383ffff */
[----:B------:R-:W-:Y:S05]  /*a330*/  BRA `(.L_x_150) ;  /* 0xffffff9800cc7947 */ /* 0x000fea000383ffff */
.L_x_52:
[----:B------:R-:W-:-:S07]  /*a340*/  MOV R4, UR25 ;  /* 0x0000001900047c02 */ /* 0x000fce0008000f00 */
.L_x_151:
[----:B-1----:R1:W2:Y:S02]  /*a350*/  SYNCS.PHASECHK.TRANS64.TRYWAIT P0, [R4+URZ+0xf0], R0 ;  /* 0x0000f000040075a7 */ /* 0x0022a400080011ff */
[----:B--2---:R-:W-:Y:S05]  /*a360*/  @!P0 NANOSLEEP.SYNCS 0x989680 ;  /* 0x009896800000895d */ /* 0x004fea0003900000 */
[----:B------:R-:W2:Y:S02]  /*a370*/  @!P0 SYNCS.PHASECHK.TRANS64 P0, [R4+URZ+0xf0], R0 ;  /* 0x0000f000040085a7 */ /* 0x000ea400080010ff */
[----:B--2---:R-:W-:Y:S05]  /*a380*/  @!P0 BRA `(.L_x_151) ;  /* 0xfffffffc00f08947 */ /* 0x004fea000383ffff */
[----:B------:R-:W-:Y:S05]  /*a390*/  BRA `(.L_x_152) ;  /* 0xffffff9800e87947 */ /* 0x000fea000383ffff */
.L_x_55:
[----:B-1----:R-:W-:Y:S07]  /*a3a0*/  MOV R0, UR17 ;  /* 0x0000001100007c02 */ /* 0x002fee0008000f00 */
.L_x_153:
[----:B-1----:R1:W2:Y:S02]  /*a3b0*/  SYNCS.PHASECHK.TRANS64.TRYWAIT P0, [R0+URZ], R5 ;  /* 0x00000005000075a7 */ /* 0x0022a400080011ff */
[----:B--2---:R-:W-:Y:S05]  /*a3c0*/  @!P0 NANOSLEEP.SYNCS 0x989680 ;  /* 0x009896800000895d */ /* 0x004fea0003900000 */
[----:B------:R-:W2:Y:S02]  /*a3d0*/  @!P0 SYNCS.PHASECHK.TRANS64 P0, [R0+URZ], R5 ;  /* 0x00000005000085a7 */ /* 0x000ea400080010ff */
[----:B--2---:R-:W-:Y:S05]  /*a3e0*/  @!P0 BRA `(.L_x_153) ;  /* 0xfffffffc00f08947 */ /* 0x004fea000383ffff */
[----:B------:R-:W-:Y:S05]  /*a3f0*/  BRA `(.L_x_54) ;  /* 0xffffff9c00187947 */ /* 0x000fea000383ffff */
.L_x_58:
[----:B------:R-:W-:-:S07]  /*a400*/  MOV R0, UR4 ;  /* 0x0000000400007c02 */ /* 0x000fce0008000f00 */
.L_x_154:
[----:B-1----:R1:W3:Y:S02]  /*a410*/  SYNCS.PHASECHK.TRANS64.TRYWAIT P0, [R0+URZ], R2 ;  /* 0x00000002000075a7 */ /* 0x0022e400080011ff */
[----:B---3--:R-:W-:Y:S05]  /*a420*/  @!P0 NANOSLEEP.SYNCS 0x989680 ;  /* 0x009896800000895d */ /* 0x008fea0003900000 */
[----:B------:R-:W3:Y:S02]  /*a430*/  @!P0 SYNCS.PHASECHK.TRANS64 P0, [R0+URZ], R2 ;  /* 0x00000002000085a7 */ /* 0x000ee400080010ff */
[----:B---3--:R-:W-:Y:S05]  /*a440*/  @!P0 BRA `(.L_x_154) ;  /* 0xfffffffc00f08947 */ /* 0x008fea000383ffff */
[----:B------:R-:W-:Y:S05]  /*a450*/  BRA `(.L_x_155) ;  /* 0xffffffa000087947 */ /* 0x000fea000383ffff */
.L_x_59:
[----:B------:R-:W-:-:S07]  /*a460*/  MOV R0, UR4 ;  /* 0x0000000400007c02 */ /* 0x000fce0008000f00 */
.L_x_156:
[----:B-1----:R1:W2:Y:S02]  /*a470*/  SYNCS.PHASECHK.TRANS64.TRYWAIT P0, [R0+URZ], R2 ;  /* 0x00000002000075a7 */ /* 0x0022a400080011ff */
[----:B--2---:R-:W-:Y:S05]  /*a480*/  @!P0 NANOSLEEP.SYNCS 0x989680 ;  /* 0x009896800000895d */ /* 0x004fea0003900000 */
[----:B------:R-:W2:Y:S02]  /*a490*/  @!P0 SYNCS.PHASECHK.TRANS64 P0, [R0+URZ], R2 ;  /* 0x00000002000085a7 */ /* 0x000ea400080010ff */
[----:B--2---:R-:W-:Y:S05]  /*a4a0*/  @!P0 BRA `(.L_x_156) ;  /* 0xfffffffc00f08947 */ /* 0x004fea000383ffff */
[----:B------:R-:W-:Y:S05]  /*a4b0*/  BRA `(.L_x_157) ;  /* 0xffffffa000147947 */ /* 0x000fea000383ffff */
.L_x_64:
[----:B------:R-:W-:Y:S07]  /*a4c0*/  MOV R0, UR20 ;  /* 0x0000001400007c02 */ /* 0x000fee0008000f00 */
.L_x_158:
[----:B-1----:R1:W2:Y:S02]  /*a4d0*/  SYNCS.PHASECHK.TRANS64.TRYWAIT P0, [R0+URZ+0xd0], R3 ;  /* 0x0000d003000075a7 */ /* 0x0022a400080011ff */
[----:B--2---:R-:W-:Y:S05]  /*a4e0*/  @!P0 NANOSLEEP.SYNCS 0x989680 ;  /* 0x009896800000895d */ /* 0x004fea0003900000 */
[----:B------:R-:W2:Y:S02]  /*a4f0*/  @!P0 SYNCS.PHASECHK.TRANS64 P0, [R0+URZ+0xd0], R3 ;  /* 0x0000d003000085a7 */ /* 0x000ea400080010ff */
[----:B--2---:R-:W-:Y:S05]  /*a500*/  @!P0 BRA `(.L_x_158) ;  /* 0xfffffffc00f08947 */ /* 0x004fea000383ffff */
[----:B------:R-:W-:Y:S05]  /*a510*/  BRA `(.L_x_159) ;  /* 0xffffffa400f87947 */ /* 0x000fea000383ffff */
.L_x_67:
[----:B------:R-:W-:Y:S07]  /*a520*/  MOV R3, UR20 ;  /* 0x0000001400037c02 */ /* 0x000fee0008000f00 */
.L_x_160:
[----:B-1----:R1:W2:Y:S02]  /*a530*/  SYNCS.PHASECHK.TRANS64.TRYWAIT P1, [R3+URZ+0xc8], R8 ;  /* 0x0000c808030075a7 */ /* 0x0022a400080211ff */
[----:B--2---:R-:W-:Y:S05]  /*a540*/  @!P1 NANOSLEEP.SYNCS 0x989680 ;  /* 0x009896800000995d */ /* 0x004fea0003900000 */
[----:B------:R-:W2:Y:S02]  /*a550*/  @!P1 SYNCS.PHASECHK.TRANS64 P1, [R3+URZ+0xc8], R8 ;  /* 0x0000c808030095a7 */ /* 0x000ea400080210ff */
[----:B--2---:R-:W-:Y:S05]  /*a560*/  @!P1 BRA `(.L_x_160) ;  /* 0xfffffffc00f09947 */ /* 0x004fea000383ffff */
[----:B------:R-:W-:Y:S05]  /*a570*/  BRA `(.L_x_66) ;  /* 0xffffffac00547947 */ /* 0x000fea000383ffff */
.L_x_70:
[----:B------:R-:W-:Y:S07]  /*a580*/  MOV R0, UR20 ;  /* 0x0000001400007c02 */ /* 0x000fee0008000f00 */
.L_x_161:
[----:B-1----:R1:W2:Y:S02]  /*a590*/  SYNCS.PHASECHK.TRANS64.TRYWAIT P1, [R0+URZ+0xa0], R8 ;  /* 0x0000a008000075a7 */ /* 0x0022a400080211ff */
[----:B--2---:R-:W-:Y:S05]  /*a5a0*/  @!P1 NANOSLEEP.SYNCS 0x989680 ;  /* 0x009896800000995d */ /* 0x004fea0003900000 */
[----:B------:R-:W2:Y:S02]  /*a5b0*/  @!P1 SYNCS.PHASECHK.TRANS64 P1, [R0+URZ+0xa0], R8 ;  /* 0x0000a008000095a7 */ /* 0x000ea400080210ff */
[----:B--2---:R-:W-:Y:S05]  /*a5c0*/  @!P1 BRA `(.L_x_161) ;  /* 0xfffffffc00f09947 */ /* 0x004fea000383ffff */
[----:B------:R-:W-:Y:S05]  /*a5d0*/  BRA `(.L_x_162) ;  /* 0xffffffb000c47947 */ /* 0x000fea000383ffff */
.L_x_71:
[----:B------:R-:W-:Y:S07]  /*a5e0*/  MOV R0, UR20 ;  /* 0x0000001400007c02 */ /* 0x000fee0008000f00 */
.L_x_163:
[----:B-1----:R1:W2:Y:S02]  /*a5f0*/  SYNCS.PHASECHK.TRANS64.TRYWAIT P1, [R0+URZ+0xa8], R8 ;  /* 0x0000a808000075a7 */ /* 0x0022a400080211ff */
[----:B--2---:R-:W-:Y:S05]  /*a600*/  @!P1 NANOSLEEP.SYNCS 0x989680 ;  /* 0x009896800000995d */ /* 0x004fea0003900000 */
[----:B------:R-:W2:Y:S02]  /*a610*/  @!P1 SYNCS.PHASECHK.TRANS64 P1, [R0+URZ+0xa8], R8 ;  /* 0x0000a808000095a7 */ /* 0x000ea400080210ff */
[----:B--2---:R-:W-:Y:S05]  /*a620*/  @!P1 BRA `(.L_x_163) ;  /* 0xfffffffc00f09947 */ /* 0x004fea000383ffff */
[----:B------:R-:W-:Y:S05]  /*a630*/  BRA `(.L_x_164) ;  /* 0xffffffb400047947 */ /* 0x000fea000383ffff */
.L_x_72:
[----:B------:R-:W-:Y:S07]  /*a640*/  MOV R0, UR20 ;  /* 0x0000001400007c02 */ /* 0x000fee0008000f00 */
.L_x_165:
[----:B-1----:R1:W2:Y:S02]  /*a650*/  SYNCS.PHASECHK.TRANS64.TRYWAIT P1, [R0+URZ+0xb0], R8 ;  /* 0x0000b008000075a7 */ /* 0x0022a400080211ff */
[----:B--2---:R-:W-:Y:S05]  /*a660*/  @!P1 NANOSLEEP.SYNCS 0x989680 ;  /* 0x009896800000995d */ /* 0x004fea0003900000 */
[----:B------:R-:W2:Y:S02]  /*a670*/  @!P1 SYNCS.PHASECHK.TRANS64 P1, [R0+URZ+0xb0], R8 ;  /* 0x0000b008000095a7 */ /* 0x000ea400080210ff */
[----:B--2---:R-:W-:Y:S05]  /*a680*/  @!P1 BRA `(.L_x_165) ;  /* 0xfffffffc00f09947 */ /* 0x004fea000383ffff */
[----:B------:R-:W-:Y:S05]  /*a690*/  BRA `(.L_x_166) ;  /* 0xffffffb400447947 */ /* 0x000fea000383ffff */
.L_x_73:
[----:B------:R-:W-:Y:S07]  /*a6a0*/  MOV R0, UR20 ;  /* 0x0000001400007c02 */ /* 0x000fee0008000f00 */
.L_x_167:
[----:B-1----:R1:W2:Y:S02]  /*a6b0*/  SYNCS.PHASECHK.TRANS64.TRYWAIT P0, [R0+URZ+0xb8], R8 ;  /* 0x0000b808000075a7 */ /* 0x0022a400080011ff */
[----:B--2---:R-:W-:Y:S05]  /*a6c0*/  @!P0 NANOSLEEP.SYNCS 0x989680 ;  /* 0x009896800000895d */ /* 0x004fea0003900000 */
[----:B------:R-:W2:Y:S02]  /*a6d0*/  @!P0 SYNCS.PHASECHK.TRANS64 P0, [R0+URZ+0xb8], R8 ;  /* 0x0000b808000085a7 */ /* 0x000ea400080010ff */
[----:B--2---:R-:W-:Y:S05]  /*a6e0*/  @!P0 BRA `(.L_x_167) ;  /* 0xfffffffc00f08947 */ /* 0x004fea000383ffff */
[----:B------:R-:W-:Y:S05]  /*a6f0*/  BRA `(.L_x_168) ;  /* 0xffffffb4008c7947 */ /* 0x000fea000383ffff */
.L_x_75:
[----:B------:R-:W-:-:S07]  /*a700*/  MOV R0, UR20 ;  /* 0x0000001400007c02 */ /* 0x000fce0008000f00 */
.L_x_169:
[----:B-1----:R1:W2:Y:S02]  /*a710*/  SYNCS.PHASECHK.TRANS64.TRYWAIT P0, [R0+URZ+0xa0], R2 ;  /* 0x0000a002000075a7 */ /* 0x0022a400080011ff */
[----:B--2---:R-:W-:Y:S05]  /*a720*/  @!P0 NANOSLEEP.SYNCS 0x989680 ;  /* 0x009896800000895d */ /* 0x004fea0003900000 */
[----:B------:R-:W2:Y:S02]  /*a730*/  @!P0 SYNCS.PHASECHK.TRANS64 P0, [R0+URZ+0xa0], R2 ;  /* 0x0000a002000085a7 */ /* 0x000ea400080010ff */
[----:B--2---:R-:W-:Y:S05]  /*a740*/  @!P0 BRA `(.L_x_169) ;  /* 0xfffffffc00f08947 */ /* 0x004fea000383ffff */
[----:B------:R-:W-:Y:S05]  /*a750*/  BRA `(.L_x_170) ;  /* 0xffffffb400e47947 */ /* 0x000fea000383ffff */
.L_x_76:
[----:B-1----:R-:W-:-:S07]  /*a760*/  MOV R0, UR20 ;  /* 0x0000001400007c02 */ /* 0x002fce0008000f00 */
.L_x_171:
[----:B-1----:R1:W2:Y:S02]  /*a770*/  SYNCS.PHASECHK.TRANS64.TRYWAIT P0, [R0+URZ+0xa8], R2 ;  /* 0x0000a802000075a7 */ /* 0x0022a400080011ff */
[----:B--2---:R-:W-:Y:S05]  /*a780*/  @!P0 NANOSLEEP.SYNCS 0x989680 ;  /* 0x009896800000895d */ /* 0x004fea0003900000 */
[----:B------:R-:W2:Y:S02]  /*a790*/  @!P0 SYNCS.PHASECHK.TRANS64 P0, [R0+URZ+0xa8], R2 ;  /* 0x0000a802000085a7 */ /* 0x000ea400080010ff */
[----:B--2---:R-:W-:Y:S05]  /*a7a0*/  @!P0 BRA `(.L_x_171) ;  /* 0xfffffffc00f08947 */ /* 0x004fea000383ffff */
[----:B------:R-:W-:Y:S05]  /*a7b0*/  BRA `(.L_x_172) ;  /* 0xffffffb400d47947 */ /* 0x000fea000383ffff */
.L_x_77:
[----:B-1----:R-:W-:-:S07]  /*a7c0*/  MOV R0, UR20 ;  /* 0x0000001400007c02 */ /* 0x002fce0008000f00 */
.L_x_173:
[----:B-1----:R1:W2:Y:S02]  /*a7d0*/  SYNCS.PHASECHK.TRANS64.TRYWAIT P0, [R0+URZ+0xb0], R2 ;  /* 0x0000b002000075a7 */ /* 0x0022a400080011ff */
[----:B--2---:R-:W-:Y:S05]  /*a7e0*/  @!P0 NANOSLEEP.SYNCS 0x989680 ;  /* 0x009896800000895d */ /* 0x004fea0003900000 */
[----:B------:R-:W2:Y:S02]  /*a7f0*/  @!P0 SYNCS.PHASECHK.TRANS64 P0, [R0+URZ+0xb0], R2 ;  /* 0x0000b002000085a7 */ /* 0x000ea400080010ff */
[----:B--2---:R-:W-:Y:S05]  /*a800*/  @!P0 BRA `(.L_x_173) ;  /* 0xfffffffc00f08947 */ /* 0x004fea000383ffff */
[----:B------:R-:W-:Y:S05]  /*a810*/  BRA `(.L_x_174) ;  /* 0xffffffb400c47947 */ /* 0x000fea000383ffff */
.L_x_79:
[----:B------:R-:W-:Y:S07]  /*a820*/  MOV R0, UR50 ;  /* 0x0000003200007c02 */ /* 0x000fee0008000f00 */
.L_x_175:
[----:B-1----:R1:W2:Y:S02]  /*a830*/  SYNCS.PHASECHK.TRANS64.TRYWAIT P0, [R0+URZ+0xd0], R2 ;  /* 0x0000d002000075a7 */ /* 0x0022a400080011ff */
[----:B--2---:R-:W-:Y:S05]  /*a840*/  @!P0 NANOSLEEP.SYNCS 0x989680 ;  /* 0x009896800000895d */ /* 0x004fea0003900000 */
[----:B------:R-:W2:Y:S02]  /*a850*/  @!P0 SYNCS.PHASECHK.TRANS64 P0, [R0+URZ+0xd0], R2 ;  /* 0x0000d002000085a7 */ /* 0x000ea400080010ff */
[----:B--2---:R-:W-:Y:S05]  /*a860*/  @!P0 BRA `(.L_x_175) ;  /* 0xfffffffc00f08947 */ /* 0x004fea000383ffff */
[----:B------:R-:W-:Y:S05]  /*a870*/  BRA `(.L_x_176) ;  /* 0xffffffb800947947 */ /* 0x000fea000383ffff */
.L_x_90:
[----:B-1----:R-:W-:Y:S04]  /*a880*/  MOV R2, UR50 ;  /* 0x0000003200027c02 */ /* 0x002fe80008000f00 */
[----:B------:R1:W3:Y:S03]  /*a890*/  SYNCS.PHASECHK.TRANS64.TRYWAIT P1, [R2+URZ+0x80], R3 ;  /* 0x00008003020075a7 */ /* 0x0002e600080211ff */
[----:B---3--:R-:W-:Y:S05]  /*a8a0*/  @!P1 NANOSLEEP.SYNCS 0x989680 ;  /* 0x009896800000995d */ /* 0x008fea0003900000 */
[----:B------:R-:W3:Y:S02]  /*a8b0*/  @!P1 SYNCS.PHASECHK.TRANS64 P1, [R2+URZ+0x80], R3 ;  /* 0x00008003020095a7 */ /* 0x000ee400080210ff */
[----:B---3--:R-:W-:Y:S05]  /*a8c0*/  @!P1 BRA `(.L_x_90) ;  /* 0xfffffffc00ec9947 */ /* 0x008fea000383ffff */
[----:B------:R-:W-:Y:S05]  /*a8d0*/  BRA `(.L_x_89) ;  /* 0xffffffcc008c7947 */ /* 0x000fea000383ffff */
.L_x_92:
[----:B-1----:R1:W4:Y:S02]  /*a8e0*/  SYNCS.PHASECHK.TRANS64.TRYWAIT P0, [R72+URZ+0xe0], R0 ;  /* 0x0000e000480075a7 */ /* 0x00232400080011ff */
[----:B----4-:R-:W-:Y:S05]  /*a8f0*/  @!P0 NANOSLEEP.SYNCS 0x989680 ;  /* 0x009896800000895d */ /* 0x010fea0003900000 */
[----:B------:R-:W4:Y:S02]  /*a900*/  @!P0 SYNCS.PHASECHK.TRANS64 P0, [R72+URZ+0xe0], R0 ;  /* 0x0000e000480085a7 */ /* 0x000f2400080010ff */
[----:B----4-:R-:W-:Y:S05]  /*a910*/  @!P0 BRA `(.L_x_92) ;  /* 0xfffffffc00f08947 */ /* 0x010fea000383ffff */
[----:B------:R-:W-:Y:S05]  /*a920*/  BRA `(.L_x_91) ;  /* 0xffffffcc00b47947 */ /* 0x000fea000383ffff */
.L_x_101:
[----:B-1----:R1:W2:Y:S02]  /*a930*/  SYNCS.PHASECHK.TRANS64.TRYWAIT P0, [R2+URZ+0x80], R0 ;  /* 0x00008000020075a7 */ /* 0x0022a400080011ff */
[----:B--2---:R-:W-:Y:S05]  /*a940*/  @!P0 NANOSLEEP.SYNCS 0x989680 ;  /* 0x009896800000895d */ /* 0x004fea0003900000 */
[----:B------:R-:W2:Y:S02]  /*a950*/  @!P0 SYNCS.PHASECHK.TRANS64 P0, [R2+URZ+0x80], R0 ;  /* 0x00008000020085a7 */ /* 0x000ea400080010ff */
[----:B--2---:R-:W-:Y:S05]  /*a960*/  @!P0 BRA `(.L_x_101) ;  /* 0xfffffffc00f08947 */ /* 0x004fea000383ffff */
[----:B------:R-:W-:Y:S05]  /*a970*/  BRA `(.L_x_100) ;  /* 0xffffffd400d07947 */ /* 0x000fea000383ffff */
.L_x_109:
[----:B-1----:R1:W2:Y:S02]  /*a980*/  SYNCS.PHASECHK.TRANS64.TRYWAIT P0, [R6+URZ+0x80], R5 ;  /* 0x00008005060075a7 */ /* 0x0022a400080011ff */
[----:B--2---:R-:W-:Y:S05]  /*a990*/  @!P0 NANOSLEEP.SYNCS 0x989680 ;  /* 0x009896800000895d */ /* 0x004fea0003900000 */
[----:B------:R-:W2:Y:S02]  /*a9a0*/  @!P0 SYNCS.PHASECHK.TRANS64 P0, [R6+URZ+0x80], R5 ;  /* 0x00008005060085a7 */ /* 0x000ea400080010ff */
[----:B--2---:R-:W-:Y:S05]  /*a9b0*/  @!P0 BRA `(.L_x_109) ;  /* 0xfffffffc00f08947 */ /* 0x004fea000383ffff */
[----:B------:R-:W-:Y:S05]  /*a9c0*/  BRA `(.L_x_108) ;  /* 0xffffffe0000c7947 */ /* 0x000fea000383ffff */
.L_x_117:
[----:B-1----:R1:W2:Y:S02]  /*a9d0*/  SYNCS.PHASECHK.TRANS64.TRYWAIT P0, [R0+URZ+0x80], R5 ;  /* 0x00008005000075a7 */ /* 0x0022a400080011ff */
[----:B--2---:R-:W-:Y:S05]  /*a9e0*/  @!P0 NANOSLEEP.SYNCS 0x989680 ;  /* 0x009896800000895d */ /* 0x004fea0003900000 */
[----:B------:R-:W2:Y:S02]  /*a9f0*/  @!P0 SYNCS.PHASECHK.TRANS64 P0, [R0+URZ+0x80], R5 ;  /* 0x00008005000085a7 */ /* 0x000ea400080010ff */
[----:B--2---:R-:W-:Y:S05]  /*aa00*/  @!P0 BRA `(.L_x_117) ;  /* 0xfffffffc00f08947 */ /* 0x004fea000383ffff */
[----:B------:R-:W-:Y:S05]  /*aa10*/  BRA `(.L_x_116) ;  /* 0xffffffe800447947 */ /* 0x000fea000383ffff */
        .weak           $__internal_0_$__cuda_sm10x_tcgen05_guardrail_trap_col_being_dealloced_not_returned_by_alloc
        .type           $__internal_0_$__cuda_sm10x_tcgen05_guardrail_trap_col_being_dealloced_not_returned_by_alloc,@function
        .size           $__internal_0_$__cuda_sm10x_tcgen05_guardrail_trap_col_being_dealloced_not_returned_by_alloc,($__internal_1_$__cuda_sm10x_tcgen05_guardrail_trap_phase_invalid_during_alloc - $__internal_0_$__cuda_sm10x_tcgen05_guardrail_trap_col_being_dealloced_not_returned_by_alloc)
$__internal_0_$__cuda_sm10x_tcgen05_guardrail_trap_col_being_dealloced_not_returned_by_alloc:
[----:B------:R-:W-:Y:S05]  /*aa20*/  BPT.TRAP 0x1 ;  /* 0x000000040000795c */ /* 0x000fea0000300000 */
[----:B------:R-:W-:-:S04]  /*aa30*/  MOV R3, 0x0 ;  /* 0x0000000000037802 */ /* 0x000fc80000000f00 */
[----:B------:R-:W-:Y:S05]  /*aa40*/  RET.REL.NODEC R2 `(_ZN7cutlass13device_kernelINS_4conv6kernel13ConvUniversalINS1_16ConvProblemShapeILNS1_8OperatorE2ELi3EEENS1_10collective14CollectiveConvINS1_47MainloopSm100TmaUmmaWarpSpecializedImplicitGemmILS5_2ELi8ELi3ELi1ELi2EN4cute5tupleIJNSA_1CILi1EEESD_SD_EEEEENSB_IJNSC_ILi128EEENSB_IJNSC_ILi64EEEEEENSB_IJNSC_ILi32EEEEEEEEENS_10tfloat32_tESM_NSA_8TiledMMAINSA_8MMA_AtomIJNSA_17SM100_MMA_TF32_SSISM_SM_fLi128ELi64ELNSA_4UMMA5MajorE1ELSR_1ELNSQ_7ScaleInE0ELSS_0EEEEEENSA_6LayoutISE_NSB_IJNSC_ILi0EEESW_SW_EEEEENSB_IJNSA_10UnderscoreESZ_SZ_EEEEENS7_6detail27Sm100ImplicitGemmTileTraitsINSA_13SM90_TMA_LOADENSA_14ComposedLayoutINSA_7SwizzleILi2ELi5ELi2EEENSA_18smem_ptr_flag_bitsILi32EEENSV_INSB_IJSJ_NSC_ILi4EEEEEENSB_IJSD_SJ_EEEEEEEvEENS13_INSA_20SM90_TMA_LOAD_IM2COLES1E_vEEEENS_8epilogue10collective18CollectiveEpilogueINS1J_23Sm100TmaWarpSpecializedILi4ELi2ELi16ELb1ELb0EEEJSL_NSB_IJNSV_ISG_SD_EENSV_INSC_ILi16EEESD_EEEEESM_NSB_IJlNSB_IJSD_lllEEESW_EEESM_S1T_NS1J_6fusion15FusionCallbacksIS1N_NS1U_17LinearCombinationISM_fSM_fLNS_15FloatRoundStyleE2EEESL_S1R_JEEENSA_5SM1004TMEM4LOAD26SM100_TMEM_LOAD_32dp32b16xES14_NS15_INS16_ILi2ELi4ELi3EEES19_NSV_INSB_IJNSC_ILi8EEES1P_EEENSB_IJS1P_SD_EEEEEEENSA_39AutoVectorizingCopyWithAssumedAlignmentILi128EEENSA_14SM90_TMA_STOREES29_S2B_S2B_EEEvvEEEEvNT_6ParamsE) ;  /* 0xffffff54026c7950 */ /* 0x000fea0003c3ffff */
        .weak           $__internal_1_$__cuda_sm10x_tcgen05_guardrail_trap_phase_invalid_during_alloc
        .type           $__internal_1_$__cuda_sm10x_tcgen05_guardrail_trap_phase_invalid_during_alloc,@function
        .size           $__internal_1_$__cuda_sm10x_tcgen05_guardrail_trap_phase_invalid_during_alloc,($__internal_2_$__cuda_sm10x_tcgen05_guardrail_trap_unallocated_columns_being_dealloced - $__internal_1_$__cuda_sm10x_tcgen05_guardrail_trap_phase_invalid_during_alloc)
$__internal_1_$__cuda_sm10x_tcgen05_guardrail_trap_phase_invalid_during_alloc:
[----:B------:R-:W-:Y:S05]  /*aa50*/  BPT.TRAP 0x1 ;  /* 0x000000040000795c */ /* 0x000fea0000300000 */
[----:B------:R-:W-:-:S04]  /*aa60*/  HFMA2 R3, -RZ, RZ, 0, 0 ;  /* 0x00000000ff037431 */ /* 0x000fc800000001ff */
[----:B------:R-:W-:Y:S05]  /*aa70*/  RET.REL.NODEC R2 `(_ZN7cutlass13device_kernelINS_4conv6kernel13ConvUniversalINS1_16ConvProblemShapeILNS1_8OperatorE2ELi3EEENS1_10collective14CollectiveConvINS1_47MainloopSm100TmaUmmaWarpSpecializedImplicitGemmILS5_2ELi8ELi3ELi1ELi2EN4cute5tupleIJNSA_1CILi1EEESD_SD_EEEEENSB_IJNSC_ILi128EEENSB_IJNSC_ILi64EEEEEENSB_IJNSC_ILi32EEEEEEEEENS_10tfloat32_tESM_NSA_8TiledMMAINSA_8MMA_AtomIJNSA_17SM100_MMA_TF32_SSISM_SM_fLi128ELi64ELNSA_4UMMA5MajorE1ELSR_1ELNSQ_7ScaleInE0ELSS_0EEEEEENSA_6LayoutISE_NSB_IJNSC_ILi0EEESW_SW_EEEEENSB_IJNSA_10UnderscoreESZ_SZ_EEEEENS7_6detail27Sm100ImplicitGemmTileTraitsINSA_13SM90_TMA_LOADENSA_14ComposedLayoutINSA_7SwizzleILi2ELi5ELi2EEENSA_18smem_ptr_flag_bitsILi32EEENSV_INSB_IJSJ_NSC_ILi4EEEEEENSB_IJSD_SJ_EEEEEEEvEENS13_INSA_20SM90_TMA_LOAD_IM2COLES1E_vEEEENS_8epilogue10collective18CollectiveEpilogueINS1J_23Sm100TmaWarpSpecializedILi4ELi2ELi16ELb1ELb0EEEJSL_NSB_IJNSV_ISG_SD_EENSV_INSC_ILi16EEESD_EEEEESM_NSB_IJlNSB_IJSD_lllEEESW_EEESM_S1T_NS1J_6fusion15FusionCallbacksIS1N_NS1U_17LinearCombinationISM_fSM_fLNS_15FloatRoundStyleE2EEESL_S1R_JEEENSA_5SM1004TMEM4LOAD26SM100_TMEM_LOAD_32dp32b16xES14_NS15_INS16_ILi2ELi4ELi3EEES19_NSV_INSB_IJNSC_ILi8EEES1P_EEENSB_IJS1P_SD_EEEEEEENSA_39AutoVectorizingCopyWithAssumedAlignmentILi128EEENSA_14SM90_TMA_STOREES29_S2B_S2B_EEEvvEEEEvNT_6ParamsE) ;  /* 0xffffff5402607950 */ /* 0x000fea0003c3ffff */
        .weak           $__internal_2_$__cuda_sm10x_tcgen05_guardrail_trap_unallocated_columns_being_dealloced
        .type           $__internal_2_$__cuda_sm10x_tcgen05_guardrail_trap_unallocated_columns_being_dealloced,@function
        .size           $__internal_2_$__cuda_sm10x_tcgen05_guardrail_trap_unallocated_columns_being_dealloced,(.L_x_178 - $__internal_2_$__cuda_sm10x_tcgen05_guardrail_trap_unallocated_columns_being_dealloced)
$__internal_2_$__cuda_sm10x_tcgen05_guardrail_trap_unallocated_columns_being_dealloced:
[----:B------:R-:W-:Y:S05]  /*aa80*/  BPT.TRAP 0x1 ;  /* 0x000000040000795c */ /* 0x000fea0000300000 */
[----:B------:R-:W-:-:S04]  /*aa90*/  MOV R3, 0x0 ;  /* 0x0000000000037802 */ /* 0x000fc80000000f00 */
[----:B------:R-:W-:Y:S05]  /*aaa0*/  RET.REL.NODEC R2 `(_ZN7cutlass13device_kernelINS_4conv6kernel13ConvUniversalINS1_16ConvProblemShapeILNS1_8OperatorE2ELi3EEENS1_10collective14CollectiveConvINS1_47MainloopSm100TmaUmmaWarpSpecializedImplicitGemmILS5_2ELi8ELi3ELi1ELi2EN4cute5tupleIJNSA_1CILi1EEESD_SD_EEEEENSB_IJNSC_ILi128EEENSB_IJNSC_ILi64EEEEEENSB_IJNSC_ILi32EEEEEEEEENS_10tfloat32_tESM_NSA_8TiledMMAINSA_8MMA_AtomIJNSA_17SM100_MMA_TF32_SSISM_SM_fLi128ELi64ELNSA_4UMMA5MajorE1ELSR_1ELNSQ_7ScaleInE0ELSS_0EEEEEENSA_6LayoutISE_NSB_IJNSC_ILi0EEESW_SW_EEEEENSB_IJNSA_10UnderscoreESZ_SZ_EEEEENS7_6detail27Sm100ImplicitGemmTileTraitsINSA_13SM90_TMA_LOADENSA_14ComposedLayoutINSA_7SwizzleILi2ELi5ELi2EEENSA_18smem_ptr_flag_bitsILi32EEENSV_INSB_IJSJ_NSC_ILi4EEEEEENSB_IJSD_SJ_EEEEEEEvEENS13_INSA_20SM90_TMA_LOAD_IM2COLES1E_vEEEENS_8epilogue10collective18CollectiveEpilogueINS1J_23Sm100TmaWarpSpecializedILi4ELi2ELi16ELb1ELb0EEEJSL_NSB_IJNSV_ISG_SD_EENSV_INSC_ILi16EEESD_EEEEESM_NSB_IJlNSB_IJSD_lllEEESW_EEESM_S1T_NS1J_6fusion15FusionCallbacksIS1N_NS1U_17LinearCombinationISM_fSM_fLNS_15FloatRoundStyleE2EEESL_S1R_JEEENSA_5SM1004TMEM4LOAD26SM100_TMEM_LOAD_32dp32b16xES14_NS15_INS16_ILi2ELi4ELi3EEES19_NSV_INSB_IJNSC_ILi8EEES1P_EEENSB_IJS1P_SD_EEEEEEENSA_39AutoVectorizingCopyWithAssumedAlignmentILi128EEENSA_14SM90_TMA_STOREES29_S2B_S2B_EEEvvEEEEvNT_6ParamsE) ;  /* 0xffffff5402547950 */ /* 0x000fea0003c3ffff */
.L_x_177:
[----:B------:R-:W-:-:S00]  /*aab0*/  BRA `(.L_x_177) ;  /* 0xfffffffc00fc7947 */ /* 0x000fc0000383ffff */
[----:B------:R-:W-:-:S00]  /*aac0*/  NOP ;  /* 0x0000000000007918 */ /* 0x000fc00000000000 */
        /* <DEDUP_REMOVED lines=11> */
.L_x_178:


//--------------------- .nv.global.init           --------------------------
	.section	.nv.global.init,"aw",@progbits
.nv.global.init:
	.type		$str$29,@object
	.size		$str$29,($str$30 - $str$29)
$str$29:
        /*0000*/ 	.byte	0x28, 0x61, 0x64, 0x64, 0x72, 0x65, 0x73, 0x73, 0x20, 0x26, 0x20, 0x6d, 0x61, 0x73, 0x6b, 0x29
        /*0010*/ 	.byte	0x20, 0x3d, 0x3d, 0x20, 0x30, 0x00
	.type		$str$30,@object
	.size		$str$30,($str$28 - $str$30)
$str$30:
        /*0016*/ 	.byte	0x2f, 0x74, 0x6d, 0x70, 0x2f, 0x63, 0x75, 0x74, 0x6c, 0x61, 0x73, 0x73, 0x5f, 0x73, 0x77, 0x65
        /*0026*/ 	.byte	0x65, 0x70, 0x5f, 0x73, 0x72, 0x63, 0x2f, 0x69, 0x6e, 0x63, 0x6c, 0x75, 0x64, 0x65, 0x2f, 0x63
        /*0036*/ 	.byte	0x75, 0x74, 0x65, 0x2f, 0x70, 0x6f, 0x69, 0x6e, 0x74, 0x65, 0x72, 0x5f, 0x66, 0x6c, 0x61, 0x67
        /*0046*/ 	.byte	0x67, 0x65, 0x64, 0x2e, 0x68, 0x70, 0x70, 0x00
	.type		$str$28,@object
	.size		$str$28,($str$27 - $str$28)
$str$28:
        /*004e*/ 	.byte	0x2f, 0x74, 0x6d, 0x70, 0x2f, 0x63, 0x75, 0x74, 0x6c, 0x61, 0x73, 0x73, 0x5f, 0x73, 0x77, 0x65
        /*005e*/ 	.byte	0x65, 0x70, 0x5f, 0x73, 0x72, 0x63, 0x2f, 0x69, 0x6e, 0x63, 0x6c, 0x75, 0x64, 0x65, 0x2f, 0x63
        /*006e*/ 	.byte	0x75, 0x74, 0x65, 0x2f, 0x61, 0x74, 0x6f, 0x6d, 0x2f, 0x63, 0x6f, 0x70, 0x79, 0x5f, 0x74, 0x72
        /*007e*/ 	.byte	0x61, 0x69, 0x74, 0x73, 0x5f, 0x73, 0x6d, 0x31, 0x30, 0x30, 0x2e, 0x68, 0x70, 0x70, 0x00
	.type		$str$27,@object
	.size		$str$27,(__unnamed_1 - $str$27)
$str$27:
        /*008d*/ 	.byte	0x28, 0x28, 0x75, 0x69, 0x6e, 0x74, 0x33, 0x32, 0x5f, 0x74, 0x28, 0x74, 0x68, 0x72, 0x65, 0x61
        /*009d*/ 	.byte	0x64, 0x49, 0x64, 0x78, 0x2e, 0x78, 0x29, 0x20, 0x2f, 0x20, 0x33, 0x32, 0x29, 0x20, 0x25, 0x20
        /*00ad*/ 	.byte	0x34, 0x29, 0x20, 0x3d, 0x3d, 0x20, 0x28, 0x28, 0x28, 0x74, 0x6d, 0x65, 0x6d, 0x5f, 0x61, 0x64
        /*00bd*/ 	.byte	0x64, 0x72, 0x20, 0x3e, 0x3e, 0x20, 0x31, 0x36, 0x29, 0x20, 0x2f, 0x20, 0x33, 0x32, 0x29, 0x20
        /*00cd*/ 	.byte	0x25, 0x20, 0x34, 0x29, 0x00
	.type		__unnamed_1,@object
	.size		__unnamed_1,(__unnamed_2 - __unnamed_1)
__unnamed_1:
        /*00d2*/ 	.byte	0x61, 0x75, 0x74, 0x6f, 0x20, 0x63, 0x75, 0x74, 0x65, 0x3a, 0x3a, 0x61, 0x73, 0x5f, 0x70, 0x6f
        /* <DEDUP_REMOVED lines=24> */
        /*0262*/ 	.byte	0x32, 0x30, 0x34, 0x38, 0x3e, 0x3e, 0x3e, 0x3e, 0x5d, 0x00
	.type		__unnamed_2,@object
	.size		__unnamed_2,(.L_2 - __unnamed_2)
__unnamed_2:
        /* <DEDUP_REMOVED lines=42> */
        /*050c*/ 	.byte	0x3e, 0x5d, 0x00
.L_2:


//--------------------- .nv.shared._ZN7cutlass13device_kernelINS_4conv6kernel13ConvUniversalINS1_16ConvProblemShapeILNS1_8OperatorE2ELi3EEENS1_10collective14CollectiveConvINS1_47MainloopSm100TmaUmmaWarpSpecializedImplicitGemmILS5_2ELi8ELi3ELi1ELi2EN4cute5tupleIJNSA_1CILi1EEESD_SD_EEEEENSB_IJNSC_ILi128EEENSB_IJNSC_ILi64EEEEEENSB_IJNSC_ILi32EEEEEEEEENS_10tfloat32_tESM_NSA_8TiledMMAINSA_8MMA_AtomIJNSA_17SM100_MMA_TF32_SSISM_SM_fLi128ELi64ELNSA_4UMMA5MajorE1ELSR_1ELNSQ_7ScaleInE0ELSS_0EEEEEENSA_6LayoutISE_NSB_IJNSC_ILi0EEESW_SW_EEEEENSB_IJNSA_10UnderscoreESZ_SZ_EEEEENS7_6detail27Sm100ImplicitGemmTileTraitsINSA_13SM90_TMA_LOADENSA_14ComposedLayoutINSA_7SwizzleILi2ELi5ELi2EEENSA_18smem_ptr_flag_bitsILi32EEENSV_INSB_IJSJ_NSC_ILi4EEEEEENSB_IJSD_SJ_EEEEEEEvEENS13_INSA_20SM90_TMA_LOAD_IM2COLES1E_vEEEENS_8epilogue10collective18CollectiveEpilogueINS1J_23Sm100TmaWarpSpecializedILi4ELi2ELi16ELb1ELb0EEEJSL_NSB_IJNSV_ISG_SD_EENSV_INSC_ILi16EEESD_EEEEESM_NSB_IJlNSB_IJSD_lllEEESW_EEESM_S1T_NS1J_6fusion15FusionCallbacksIS1N_NS1U_17LinearCombinationISM_fSM_fLNS_15FloatRoundStyleE2EEESL_S1R_JEEENSA_5SM1004TMEM4LOAD26SM100_TMEM_LOAD_32dp32b16xES14_NS15_INS16_ILi2ELi4ELi3EEES19_NSV_INSB_IJNSC_ILi8EEES1P_EEENSB_IJS1P_SD_EEEEEEENSA_39AutoVectorizingCopyWithAssumedAlignmentILi128EEENSA_14SM90_TMA_STOREES29_S2B_S2B_EEEvvEEEEvNT_6ParamsE --------------------------
	.section	.nv.shared._ZN7cutlass13device_kernelINS_4conv6kernel13ConvUniversalINS1_16ConvProblemShapeILNS1_8OperatorE2ELi3EEENS1_10collective14CollectiveConvINS1_47MainloopSm100TmaUmmaWarpSpecializedImplicitGemmILS5_2ELi8ELi3ELi1ELi2EN4cute5tupleIJNSA_1CILi1EEESD_SD_EEEEENSB_IJNSC_ILi128EEENSB_IJNSC_ILi64EEEEEENSB_IJNSC_ILi32EEEEEEEEENS_10tfloat32_tESM_NSA_8TiledMMAINSA_8MMA_AtomIJNSA_17SM100_MMA_TF32_SSISM_SM_fLi128ELi64ELNSA_4UMMA5MajorE1ELSR_1ELNSQ_7ScaleInE0ELSS_0EEEEEENSA_6LayoutISE_NSB_IJNSC_ILi0EEESW_SW_EEEEENSB_IJNSA_10UnderscoreESZ_SZ_EEEEENS7_6detail27Sm100ImplicitGemmTileTraitsINSA_13SM90_TMA_LOADENSA_14ComposedLayoutINSA_7SwizzleILi2ELi5ELi2EEENSA_18smem_ptr_flag_bitsILi32EEENSV_INSB_IJSJ_NSC_ILi4EEEEEENSB_IJSD_SJ_EEEEEEEvEENS13_INSA_20SM90_TMA_LOAD_IM2COLES1E_vEEEENS_8epilogue10collective18CollectiveEpilogueINS1J_23Sm100TmaWarpSpecializedILi4ELi2ELi16ELb1ELb0EEEJSL_NSB_IJNSV_ISG_SD_EENSV_INSC_ILi16EEESD_EEEEESM_NSB_IJlNSB_IJSD_lllEEESW_EEESM_S1T_NS1J_6fusion15FusionCallbacksIS1N_NS1U_17LinearCombinationISM_fSM_fLNS_15FloatRoundStyleE2EEESL_S1R_JEEENSA_5SM1004TMEM4LOAD26SM100_TMEM_LOAD_32dp32b16xES14_NS15_INS16_ILi2ELi4ELi3EEES19_NSV_INSB_IJNSC_ILi8EEES1P_EEENSB_IJS1P_SD_EEEEEEENSA_39AutoVectorizingCopyWithAssumedAlignmentILi128EEENSA_14SM90_TMA_STOREES29_S2B_S2B_EEEvvEEEEvNT_6ParamsE,"aw",@nobits
	.sectionflags	@""
	.align	16
	.zero		1024


//--------------------- .nv.shared.reserved.0     --------------------------
	.section	.nv.shared.reserved.0,"aw",@nobits
	.weak		__nv_reservedSMEM_offset_0_alias
	.size		__nv_reservedSMEM_offset_0_alias, 0, 64
	.other		__nv_reservedSMEM_offset_0_alias,@"STO_CUDA_RESERVED_SHARED STV_DEFAULT"
__nv_reservedSMEM_offset_0_alias:
	.zero		0
.nv.shared.reserved.0:
	.zero		64
	.weak		__nv_reservedSMEM_tcgen05_partition
	.type		__nv_reservedSMEM_tcgen05_partition,@object
	.size		__nv_reservedSMEM_tcgen05_partition,(.L_0 - __nv_reservedSMEM_tcgen05_partition)
__nv_reservedSMEM_tcgen05_partition:
	.zero		32
.L_0:


//--------------------- .nv.global                --------------------------
	.section	.nv.global,"aw",@nobits
.nv.global:
	.type		_ZN39_INTERNAL_219722d3_4_k_cu_dfbbe3c3_41284cute1_E,@object
	.size		_ZN39_INTERNAL_219722d3_4_k_cu_dfbbe3c3_41284cute1_E,(_ZN39_INTERNAL_219722d3_4_k_cu_dfbbe3c3_41284cuda3std3__45__cpo6cbeginE - _ZN39_INTERNAL_219722d3_4_k_cu_dfbbe3c3_41284cute1_E)
_ZN39_INTERNAL_219722d3_4_k_cu_dfbbe3c3_41284cute1_E:
	.zero		1
	.type		_ZN39_INTERNAL_219722d3_4_k_cu_dfbbe3c3_41284cuda3std3__45__cpo6cbeginE,@object
	.size		_ZN39_INTERNAL_219722d3_4_k_cu_dfbbe3c3_41284cuda3std3__45__cpo6cbeginE,(_ZN39_INTERNAL_219722d3_4_k_cu_dfbbe3c3_41284cuda3std3__48in_placeE - _ZN39_INTERNAL_219722d3_4_k_cu_dfbbe3c3_41284cuda3std3__45__cpo6cbeginE)
_ZN39_INTERNAL_219722d3_4_k_cu_dfbbe3c3_41284cuda3std3__45__cpo6cbeginE:
	.zero		1
	.type		_ZN39_INTERNAL_219722d3_4_k_cu_dfbbe3c3_41284cuda3std3__48in_placeE,@object
	.size		_ZN39_INTERNAL_219722d3_4_k_cu_dfbbe3c3_41284cuda3std3__48in_placeE,(_ZN39_INTERNAL_219722d3_4_k_cu_dfbbe3c3_41284cuda3std6ranges3__45__cpo9iter_moveE - _ZN39_INTERNAL_219722d3_4_k_cu_dfbbe3c3_41284cuda3std3__48in_placeE)
_ZN39_INTERNAL_219722d3_4_k_cu_dfbbe3c3_41284cuda3std3__48in_placeE:
	.zero		1
	.type		_ZN39_INTERNAL_219722d3_4_k_cu_dfbbe3c3_41284cuda3std6ranges3__45__cpo9iter_moveE,@object
	.size		_ZN39_INTERNAL_219722d3_4_k_cu_dfbbe3c3_41284cuda3std6ranges3__45__cpo9iter_moveE,(_ZN39_INTERNAL_219722d3_4_k_cu_dfbbe3c3_41284cuda3std3__45__cpo5beginE - _ZN39_INTERNAL_219722d3_4_k_cu_dfbbe3c3_41284cuda3std6ranges3__45__cpo9iter_moveE)
_ZN39_INTERNAL_219722d3_4_k_cu_dfbbe3c3_41284cuda3std6ranges3__45__cpo9iter_moveE:
	.zero		1
	.type		_ZN39_INTERNAL_219722d3_4_k_cu_dfbbe3c3_41284cuda3std3__45__cpo5beginE,@object
	.size		_ZN39_INTERNAL_219722d3_4_k_cu_dfbbe3c3_41284cuda3std3__45__cpo5beginE,(_ZN39_INTERNAL_219722d3_4_k_cu_dfbbe3c3_41284cuda3std3__441_GLOBAL__N__219722d3_4_k_cu_dfbbe3c3_41286ignoreE - _ZN39_INTERNAL_219722d3_4_k_cu_dfbbe3c3_41284cuda3std3__45__cpo5beginE)
_ZN39_INTERNAL_219722d3_4_k_cu_dfbbe3c3_41284cuda3std3__45__cpo5beginE:
	.zero		1
	.type		_ZN39_INTERNAL_219722d3_4_k_cu_dfbbe3c3_41284cuda3std3__441_GLOBAL__N__219722d3_4_k_cu_dfbbe3c3_41286ignoreE,@object
	.size		_ZN39_INTERNAL_219722d3_4_k_cu_dfbbe3c3_41284cuda3std3__441_GLOBAL__N__219722d3_4_k_cu_dfbbe3c3_41286ignoreE,(_ZN39_INTERNAL_219722d3_4_k_cu_dfbbe3c3_41284cute7productE - _ZN39_INTERNAL_219722d3_4_k_cu_dfbbe3c3_41284cuda3std3__441_GLOBAL__N__219722d3_4_k_cu_dfbbe3c3_41286ignoreE)
_ZN39_INTERNAL_219722d3_4_k_cu_dfbbe3c3_41284cuda3std3__441_GLOBAL__N__219722d3_4_k_cu_dfbbe3c3_41286ignoreE:
	.zero		1
	.type		_ZN39_INTERNAL_219722d3_4_k_cu_dfbbe3c3_41284cute7productE,@object
	.size		_ZN39_INTERNAL_219722d3_4_k_cu_dfbbe3c3_41284cute7productE,(_ZN39_INTERNAL_219722d3_4_k_cu_dfbbe3c3_41284cuda3std3__45__cpo3endE - _ZN39_INTERNAL_219722d3_4_k_cu_dfbbe3c3_41284cute7productE)
_ZN39_INTERNAL_219722d3_4_k_cu_dfbbe3c3_41284cute7productE:
	.zero		1
	.type		_ZN39_INTERNAL_219722d3_4_k_cu_dfbbe3c3_41284cuda3std3__45__cpo3endE,@object
	.size		_ZN39_INTERNAL_219722d3_4_k_cu_dfbbe3c3_41284cuda3std3__45__cpo3endE,(_ZN39_INTERNAL_219722d3_4_k_cu_dfbbe3c3_41284cuda3std3__419piecewise_constructE - _ZN39_INTERNAL_219722d3_4_k_cu_dfbbe3c3_41284cuda3std3__45__cpo3endE)
_ZN39_INTERNAL_219722d3_4_k_cu_dfbbe3c3_41284cuda3std3__45__cpo3endE:
	.zero		1
	.type		_ZN39_INTERNAL_219722d3_4_k_cu_dfbbe3c3_41284cuda3std3__419piecewise_constructE,@object
	.size		_ZN39_INTERNAL_219722d3_4_k_cu_dfbbe3c3_41284cuda3std3__419piecewise_constructE,(_ZN39_INTERNAL_219722d3_4_k_cu_dfbbe3c3_41284cuda3std3__45__cpo4cendE - _ZN39_INTERNAL_219722d3_4_k_cu_dfbbe3c3_41284cuda3std3__419piecewise_constructE)
_ZN39_INTERNAL_219722d3_4_k_cu_dfbbe3c3_41284cuda3std3__419piecewise_constructE:
	.zero		1
	.type		_ZN39_INTERNAL_219722d3_4_k_cu_dfbbe3c3_41284cuda3std3__45__cpo4cendE,@object
	.size		_ZN39_INTERNAL_219722d3_4_k_cu_dfbbe3c3_41284cuda3std3__45__cpo4cendE,(_ZN39_INTERNAL_219722d3_4_k_cu_dfbbe3c3_41284cuda3std6ranges3__45__cpo4swapE - _ZN39_INTERNAL_219722d3_4_k_cu_dfbbe3c3_41284cuda3std3__45__cpo4cendE)
_ZN39_INTERNAL_219722d3_4_k_cu_dfbbe3c3_41284cuda3std3__45__cpo4cendE:
	.zero		1
	.type		_ZN39_INTERNAL_219722d3_4_k_cu_dfbbe3c3_41284cuda3std6ranges3__45__cpo4swapE,@object
	.size		_ZN39_INTERNAL_219722d3_4_k_cu_dfbbe3c3_41284cuda3std6ranges3__45__cpo4swapE,(.L_10 - _ZN39_INTERNAL_219722d3_4_k_cu_dfbbe3c3_41284cuda3std6ranges3__45__cpo4swapE)
_ZN39_INTERNAL_219722d3_4_k_cu_dfbbe3c3_41284cuda3std6ranges3__45__cpo4swapE:
	.zero		1
.L_10:


//--------------------- .nv.constant0._ZN7cutlass13device_kernelINS_4conv6kernel13ConvUniversalINS1_16ConvProblemShapeILNS1_8OperatorE2ELi3EEENS1_10collective14CollectiveConvINS1_47MainloopSm100TmaUmmaWarpSpecializedImplicitGemmILS5_2ELi8ELi3ELi1ELi2EN4cute5tupleIJNSA_1CILi1EEESD_SD_EEEEENSB_IJNSC_ILi128EEENSB_IJNSC_ILi64EEEEEENSB_IJNSC_ILi32EEEEEEEEENS_10tfloat32_tESM_NSA_8TiledMMAINSA_8MMA_AtomIJNSA_17SM100_MMA_TF32_SSISM_SM_fLi128ELi64ELNSA_4UMMA5MajorE1ELSR_1ELNSQ_7ScaleInE0ELSS_0EEEEEENSA_6LayoutISE_NSB_IJNSC_ILi0EEESW_SW_EEEEENSB_IJNSA_10UnderscoreESZ_SZ_EEEEENS7_6detail27Sm100ImplicitGemmTileTraitsINSA_13SM90_TMA_LOADENSA_14ComposedLayoutINSA_7SwizzleILi2ELi5ELi2EEENSA_18smem_ptr_flag_bitsILi32EEENSV_INSB_IJSJ_NSC_ILi4EEEEEENSB_IJSD_SJ_EEEEEEEvEENS13_INSA_20SM90_TMA_LOAD_IM2COLES1E_vEEEENS_8epilogue10collective18CollectiveEpilogueINS1J_23Sm100TmaWarpSpecializedILi4ELi2ELi16ELb1ELb0EEEJSL_NSB_IJNSV_ISG_SD_EENSV_INSC_ILi16EEESD_EEEEESM_NSB_IJlNSB_IJSD_lllEEESW_EEESM_S1T_NS1J_6fusion15FusionCallbacksIS1N_NS1U_17LinearCombinationISM_fSM_fLNS_15FloatRoundStyleE2EEESL_S1R_JEEENSA_5SM1004TMEM4LOAD26SM100_TMEM_LOAD_32dp32b16xES14_NS15_INS16_ILi2ELi4ELi3EEES19_NSV_INSB_IJNSC_ILi8EEES1P_EEENSB_IJS1P_SD_EEEEEEENSA_39AutoVectorizingCopyWithAssumedAlignmentILi128EEENSA_14SM90_TMA_STOREES29_S2B_S2B_EEEvvEEEEvNT_6ParamsE --------------------------
	.section	.nv.constant0._ZN7cutlass13device_kernelINS_4conv6kernel13ConvUniversalINS1_16ConvProblemShapeILNS1_8OperatorE2ELi3EEENS1_10collective14CollectiveConvINS1_47MainloopSm100TmaUmmaWarpSpecializedImplicitGemmILS5_2ELi8ELi3ELi1ELi2EN4cute5tupleIJNSA_1CILi1EEESD_SD_EEEEENSB_IJNSC_ILi128EEENSB_IJNSC_ILi64EEEEEENSB_IJNSC_ILi32EEEEEEEEENS_10tfloat32_tESM_NSA_8TiledMMAINSA_8MMA_AtomIJNSA_17SM100_MMA_TF32_SSISM_SM_fLi128ELi64ELNSA_4UMMA5MajorE1ELSR_1ELNSQ_7ScaleInE0ELSS_0EEEEEENSA_6LayoutISE_NSB_IJNSC_ILi0EEESW_SW_EEEEENSB_IJNSA_10UnderscoreESZ_SZ_EEEEENS7_6detail27Sm100ImplicitGemmTileTraitsINSA_13SM90_TMA_LOADENSA_14ComposedLayoutINSA_7SwizzleILi2ELi5ELi2EEENSA_18smem_ptr_flag_bitsILi32EEENSV_INSB_IJSJ_NSC_ILi4EEEEEENSB_IJSD_SJ_EEEEEEEvEENS13_INSA_20SM90_TMA_LOAD_IM2COLES1E_vEEEENS_8epilogue10collective18CollectiveEpilogueINS1J_23Sm100TmaWarpSpecializedILi4ELi2ELi16ELb1ELb0EEEJSL_NSB_IJNSV_ISG_SD_EENSV_INSC_ILi16EEESD_EEEEESM_NSB_IJlNSB_IJSD_lllEEESW_EEESM_S1T_NS1J_6fusion15FusionCallbacksIS1N_NS1U_17LinearCombinationISM_fSM_fLNS_15FloatRoundStyleE2EEESL_S1R_JEEENSA_5SM1004TMEM4LOAD26SM100_TMEM_LOAD_32dp32b16xES14_NS15_INS16_ILi2ELi4ELi3EEES19_NSV_INSB_IJNSC_ILi8EEES1P_EEENSB_IJS1P_SD_EEEEEEENSA_39AutoVectorizingCopyWithAssumedAlignmentILi128EEENSA_14SM90_TMA_STOREES29_S2B_S2B_EEEvvEEEEvNT_6ParamsE,"a",@progbits
	.sectionflags	@""
	.align	4
.nv.constant0._ZN7cutlass13device_kernelINS_4conv6kernel13ConvUniversalINS1_16ConvProblemShapeILNS1_8OperatorE2ELi3EEENS1_10collective14CollectiveConvINS1_47MainloopSm100TmaUmmaWarpSpecializedImplicitGemmILS5_2ELi8ELi3ELi1ELi2EN4cute5tupleIJNSA_1CILi1EEESD_SD_EEEEENSB_IJNSC_ILi128EEENSB_IJNSC_ILi64EEEEEENSB_IJNSC_ILi32EEEEEEEEENS_10tfloat32_tESM_NSA_8TiledMMAINSA_8MMA_AtomIJNSA_17SM100_MMA_TF32_SSISM_SM_fLi128ELi64ELNSA_4UMMA5MajorE1ELSR_1ELNSQ_7ScaleInE0ELSS_0EEEEEENSA_6LayoutISE_NSB_IJNSC_ILi0EEESW_SW_EEEEENSB_IJNSA_10UnderscoreESZ_SZ_EEEEENS7_6detail27Sm100ImplicitGemmTileTraitsINSA_13SM90_TMA_LOADENSA_14ComposedLayoutINSA_7SwizzleILi2ELi5ELi2EEENSA_18smem_ptr_flag_bitsILi32EEENSV_INSB_IJSJ_NSC_ILi4EEEEEENSB_IJSD_SJ_EEEEEEEvEENS13_INSA_20SM90_TMA_LOAD_IM2COLES1E_vEEEENS_8epilogue10collective18CollectiveEpilogueINS1J_23Sm100TmaWarpSpecializedILi4ELi2ELi16ELb1ELb0EEEJSL_NSB_IJNSV_ISG_SD_EENSV_INSC_ILi16EEESD_EEEEESM_NSB_IJlNSB_IJSD_lllEEESW_EEESM_S1T_NS1J_6fusion15FusionCallbacksIS1N_NS1U_17LinearCombinationISM_fSM_fLNS_15FloatRoundStyleE2EEESL_S1R_JEEENSA_5SM1004TMEM4LOAD26SM100_TMEM_LOAD_32dp32b16xES14_NS15_INS16_ILi2ELi4ELi3EEES19_NSV_INSB_IJNSC_ILi8EEES1P_EEENSB_IJS1P_SD_EEEEEEENSA_39AutoVectorizingCopyWithAssumedAlignmentILi128EEENSA_14SM90_TMA_STOREES29_S2B_S2B_EEEvvEEEEvNT_6ParamsE:
	.zero		3200


//--------------------- SYMBOLS --------------------------

	.type		.nv.reservedSmem.offset0,@object
	.size		.nv.reservedSmem.offset0,0x4
	.type		.nv.reservedSmem.cap,@object
	.size		.nv.reservedSmem.cap,0x4
	.type		__assertfail,@function
